	.target	sm_90a

	.elftype	@"ET_EXEC"


//--------------------- .note.nv.tkinfo           --------------------------
	.section	.note.nv.tkinfo,"",@"SHT_NOTE"
	.sectionflags	@"SHF_NOTE_NV_TKINFO"
	.tkinfo
        /*0018*/ 	.word	0x00000002
        /*0030*/ 	.string	""
        /*0030*/ 	.string	"ptxas"
        /*0030*/ 	.string	"Cuda compilation tools, release 13.0, V13.0.88"
        /*0030*/ 	.string	"Build cuda_13.0.r13.0/compiler.36424714_0"
        /*0030*/ 	.string	"-arch sm_90a -m 64 "



//--------------------- .note.nv.cuinfo           --------------------------
	.section	.note.nv.cuinfo,"",@"SHT_NOTE"
	.sectionflags	@"SHF_NOTE_NV_CUINFO"
        /*0018*/ 	.short	0x0002
        /*001a*/ 	.short	0x005a
        /*001c*/ 	.short	0x0082
	.zero		2


//--------------------- .nv.info                  --------------------------
	.section	.nv.info,"",@"SHT_CUDA_INFO"
	.align	4


	//----- nvinfo : EIATTR_REGCOUNT
	.align		4
        /*0000*/ 	.byte	0x04, 0x2f
        /*0002*/ 	.short	(.L_15 - .L_14)
	.align		4
.L_14:
        /*0004*/ 	.word	index@(_ZN7cutlass13device_kernelINS_4gemm6kernel13GemmUniversalIN4cute5tupleIJiiiiEEENS1_10collective13CollectiveMmaINS1_34MainloopSm90TmaGmmaWarpSpecializedILi16ENS5_IJNS4_1CILi1EEESB_SB_EEENS1_32KernelTmaWarpSpecializedPingpongEEENS5_IJNSA_ILi64EEENSA_ILi48EEESF_EEENS_10bfloat16_tENS5_IJlSB_lEEESI_SJ_NS4_8TiledMMAINS4_8MMA_AtomIJNS4_4SM904GMMA27MMA_64x16x16_F32BF16BF16_SSILNSN_5MajorE0ELSP_0ELNSN_7ScaleInE1ELSQ_1EEEEEENS4_6LayoutISC_NS5_IJNSA_ILi0EEESU_SU_EEEEENS5_IJNS4_10UnderscoreESX_SX_EEEEENS4_13SM90_TMA_LOADENS4_14ComposedLayoutINS4_7SwizzleILi3ELi4ELi3EEENS4_18smem_ptr_flag_bitsILi16EEENST_INS5_IJNSA_ILi8EEESF_EEENS5_IJSF_SB_EEEEEEEvNS4_8identityES10_S1A_vS1B_EENS_8epilogue10collective6detail29Sm90TmaWarpSpecializedAdapterINS1E_15DefaultEpilogueISI_SJ_SJ_NS1D_6thread17LinearCombinationISI_Li1EffLNS1I_9ScaleType4KindE0ELNS_15FloatRoundStyleE2ESI_EENS1_15EpilogueDefaultEEEEEvvEEEEvNT_6ParamsE)
        /*0008*/ 	.word	0x000000a8


	//----- nvinfo : EIATTR_FRAME_SIZE
	.align		4
.L_15:
        /*000c*/ 	.byte	0x04, 0x11
        /*000e*/ 	.short	(.L_17 - .L_16)
	.align		4
.L_16:
        /*0010*/ 	.word	index@(_ZN7cutlass13device_kernelINS_4gemm6kernel13GemmUniversalIN4cute5tupleIJiiiiEEENS1_10collective13CollectiveMmaINS1_34MainloopSm90TmaGmmaWarpSpecializedILi16ENS5_IJNS4_1CILi1EEESB_SB_EEENS1_32KernelTmaWarpSpecializedPingpongEEENS5_IJNSA_ILi64EEENSA_ILi48EEESF_EEENS_10bfloat16_tENS5_IJlSB_lEEESI_SJ_NS4_8TiledMMAINS4_8MMA_AtomIJNS4_4SM904GMMA27MMA_64x16x16_F32BF16BF16_SSILNSN_5MajorE0ELSP_0ELNSN_7ScaleInE1ELSQ_1EEEEEENS4_6LayoutISC_NS5_IJNSA_ILi0EEESU_SU_EEEEENS5_IJNS4_10UnderscoreESX_SX_EEEEENS4_13SM90_TMA_LOADENS4_14ComposedLayoutINS4_7SwizzleILi3ELi4ELi3EEENS4_18smem_ptr_flag_bitsILi16EEENST_INS5_IJNSA_ILi8EEESF_EEENS5_IJSF_SB_EEEEEEEvNS4_8identityES10_S1A_vS1B_EENS_8epilogue10collective6detail29Sm90TmaWarpSpecializedAdapterINS1E_15DefaultEpilogueISI_SJ_SJ_NS1D_6thread17LinearCombinationISI_Li1EffLNS1I_9ScaleType4KindE0ELNS_15FloatRoundStyleE2ESI_EENS1_15EpilogueDefaultEEEEEvvEEEEvNT_6ParamsE)
        /*0014*/ 	.word	0x00000000


	//----- nvinfo : EIATTR_MIN_STACK_SIZE
	.align		4
.L_17:
        /*0018*/ 	.byte	0x04, 0x12
        /*001a*/ 	.short	(.L_19 - .L_18)
	.align		4
.L_18:
        /*001c*/ 	.word	index@(_ZN7cutlass13device_kernelINS_4gemm6kernel13GemmUniversalIN4cute5tupleIJiiiiEEENS1_10collective13CollectiveMmaINS1_34MainloopSm90TmaGmmaWarpSpecializedILi16ENS5_IJNS4_1CILi1EEESB_SB_EEENS1_32KernelTmaWarpSpecializedPingpongEEENS5_IJNSA_ILi64EEENSA_ILi48EEESF_EEENS_10bfloat16_tENS5_IJlSB_lEEESI_SJ_NS4_8TiledMMAINS4_8MMA_AtomIJNS4_4SM904GMMA27MMA_64x16x16_F32BF16BF16_SSILNSN_5MajorE0ELSP_0ELNSN_7ScaleInE1ELSQ_1EEEEEENS4_6LayoutISC_NS5_IJNSA_ILi0EEESU_SU_EEEEENS5_IJNS4_10UnderscoreESX_SX_EEEEENS4_13SM90_TMA_LOADENS4_14ComposedLayoutINS4_7SwizzleILi3ELi4ELi3EEENS4_18smem_ptr_flag_bitsILi16EEENST_INS5_IJNSA_ILi8EEESF_EEENS5_IJSF_SB_EEEEEEEvNS4_8identityES10_S1A_vS1B_EENS_8epilogue10collective6detail29Sm90TmaWarpSpecializedAdapterINS1E_15DefaultEpilogueISI_SJ_SJ_NS1D_6thread17LinearCombinationISI_Li1EffLNS1I_9ScaleType4KindE0ELNS_15FloatRoundStyleE2ESI_EENS1_15EpilogueDefaultEEEEEvvEEEEvNT_6ParamsE)
        /*0020*/ 	.word	0x00000000
.L_19:


//--------------------- .nv.compat                --------------------------
	.section	.nv.compat,"",@"SHT_CUDA_COMPAT_INFO"
	.align	4
        /*0000*/ 	.byte	0x02, 0x09, 0x01, 0x00, 0x02, 0x02, 0x04, 0x00, 0x02, 0x05, 0x05, 0x00, 0x03, 0x07, 0x01, 0x01
        /*0010*/ 	.byte	0x02, 0x03, 0x01, 0x00, 0x02, 0x06, 0x01, 0x00, 0x04, 0x0b, 0x08, 0x00, 0x00, 0x00, 0x00, 0x00
        /*0020*/ 	.byte	0x00, 0x00, 0x00, 0x00


//--------------------- .nv.info._ZN7cutlass13device_kernelINS_4gemm6kernel13GemmUniversalIN4cute5tupleIJiiiiEEENS1_10collective13CollectiveMmaINS1_34MainloopSm90TmaGmmaWarpSpecializedILi16ENS5_IJNS4_1CILi1EEESB_SB_EEENS1_32KernelTmaWarpSpecializedPingpongEEENS5_IJNSA_ILi64EEENSA_ILi48EEESF_EEENS_10bfloat16_tENS5_IJlSB_lEEESI_SJ_NS4_8TiledMMAINS4_8MMA_AtomIJNS4_4SM904GMMA27MMA_64x16x16_F32BF16BF16_SSILNSN_5MajorE0ELSP_0ELNSN_7ScaleInE1ELSQ_1EEEEEENS4_6LayoutISC_NS5_IJNSA_ILi0EEESU_SU_EEEEENS5_IJNS4_10UnderscoreESX_SX_EEEEENS4_13SM90_TMA_LOADENS4_14ComposedLayoutINS4_7SwizzleILi3ELi4ELi3EEENS4_18smem_ptr_flag_bitsILi16EEENST_INS5_IJNSA_ILi8EEESF_EEENS5_IJSF_SB_EEEEEEEvNS4_8identityES10_S1A_vS1B_EENS_8epilogue10collective6detail29Sm90TmaWarpSpecializedAdapterINS1E_15DefaultEpilogueISI_SJ_SJ_NS1D_6thread17LinearCombinationISI_Li1EffLNS1I_9ScaleType4KindE0ELNS_15FloatRoundStyleE2ESI_EENS1_15EpilogueDefaultEEEEEvvEEEEvNT_6ParamsE --------------------------
	.section	.nv.info._ZN7cutlass13device_kernelINS_4gemm6kernel13GemmUniversalIN4cute5tupleIJiiiiEEENS1_10collective13CollectiveMmaINS1_34MainloopSm90TmaGmmaWarpSpecializedILi16ENS5_IJNS4_1CILi1EEESB_SB_EEENS1_32KernelTmaWarpSpecializedPingpongEEENS5_IJNSA_ILi64EEENSA_ILi48EEESF_EEENS_10bfloat16_tENS5_IJlSB_lEEESI_SJ_NS4_8TiledMMAINS4_8MMA_AtomIJNS4_4SM904GMMA27MMA_64x16x16_F32BF16BF16_SSILNSN_5MajorE0ELSP_0ELNSN_7ScaleInE1ELSQ_1EEEEEENS4_6LayoutISC_NS5_IJNSA_ILi0EEESU_SU_EEEEENS5_IJNS4_10UnderscoreESX_SX_EEEEENS4_13SM90_TMA_LOADENS4_14ComposedLayoutINS4_7SwizzleILi3ELi4ELi3EEENS4_18smem_ptr_flag_bitsILi16EEENST_INS5_IJNSA_ILi8EEESF_EEENS5_IJSF_SB_EEEEEEEvNS4_8identityES10_S1A_vS1B_EENS_8epilogue10collective6detail29Sm90TmaWarpSpecializedAdapterINS1E_15DefaultEpilogueISI_SJ_SJ_NS1D_6thread17LinearCombinationISI_Li1EffLNS1I_9ScaleType4KindE0ELNS_15FloatRoundStyleE2ESI_EENS1_15EpilogueDefaultEEEEEvvEEEEvNT_6ParamsE,"",@"SHT_CUDA_INFO"
	.sectionflags	@""
	.align	4


	//----- nvinfo : EIATTR_CUDA_API_VERSION
	.align		4
        /*0000*/ 	.byte	0x04, 0x37
        /*0002*/ 	.short	(.L_21 - .L_20)
.L_20:
        /*0004*/ 	.word	0x00000082


	//----- nvinfo : EIATTR_KPARAM_INFO
	.align		4
.L_21:
        /*0008*/ 	.byte	0x04, 0x17
        /*000a*/ 	.short	(.L_23 - .L_22)
.L_22:
        /*000c*/ 	.word	0x00000000
        /*0010*/ 	.short	0x0000
        /*0012*/ 	.short	0x0070
        /*0014*/ 	.byte	0x00, 0xf0, 0x01, 0x10


	//----- nvinfo : EIATTR_SPARSE_MMA_MASK
	.align		4
.L_23:
        /*0018*/ 	.byte	0x03, 0x50
        /*001a*/ 	.short	0x0000


	//----- nvinfo : EIATTR_MAXREG_COUNT
	.align		4
        /*001c*/ 	.byte	0x03, 0x1b
        /*001e*/ 	.short	0x00a8


	//----- nvinfo : EIATTR_NUM_BARRIERS
	.align		4
        /*0020*/ 	.byte	0x02, 0x4c
        /*0022*/ 	.byte	0x01
	.zero		1


	//----- nvinfo : EIATTR_EXTERNS
	.align		4
        /*0024*/ 	.byte	0x04, 0x0f
        /*0026*/ 	.short	(.L_25 - .L_24)


	//   ....[0]....
	.align		4
.L_24:
        /*0028*/ 	.word	index@(__assertfail)


	//----- nvinfo : EIATTR_MERCURY_ISA_VERSION
	.align		4
.L_25:
        /*002c*/ 	.byte	0x03, 0x5f
        /*002e*/ 	.short	0x0101


	//----- nvinfo : EIATTR_INT_WARP_WIDE_INSTR_OFFSETS
	.align		4
        /*0030*/ 	.byte	0x04, 0x31
        /*0032*/ 	.short	(.L_27 - .L_26)


	//   ....[0]....
.L_26:
        /*0034*/ 	.word	0x00000620


	//   ....[1]....
        /*0038*/ 	.word	0x00000640


	//   ....[2]....
        /*003c*/ 	.word	0x000006c0


	//   ....[3]....
        /*0040*/ 	.word	0x000006d0


	//   ....[4]....
        /*0044*/ 	.word	0x000006e0


	//   ....[5]....
        /*0048*/ 	.word	0x00000700


	//   ....[6]....
        /*004c*/ 	.word	0x00000760


	//   ....[7]....
        /*0050*/ 	.word	0x00000780


	//----- nvinfo : EIATTR_COOP_GROUP_MASK_REGIDS
	.align		4
.L_27:
        /*0054*/ 	.byte	0x04, 0x29
        /*0056*/ 	.short	(.L_29 - .L_28)


	//   ....[0]....
.L_28:
        /*0058*/ 	.word	0xffffffff


	//   ....[1]....
        /*005c*/ 	.word	0xffffffff


	//   ....[2]....
        /*0060*/ 	.word	0xffffffff


	//   ....[3]....
        /*0064*/ 	.word	0xffffffff


	//   ....[4]....
        /*0068*/ 	.word	0xffffffff


	//   ....[5]....
        /*006c*/ 	.word	0xffffffff


	//----- nvinfo : EIATTR_COOP_GROUP_INSTR_OFFSETS
	.align		4
.L_29:
        /*0070*/ 	.byte	0x04, 0x28
        /*0072*/ 	.short	(.L_31 - .L_30)


	//   ....[0]....
.L_30:
        /*0074*/ 	.word	0x00000050


	//   ....[1]....
        /*0078*/ 	.word	0x00000080


	//   ....[2]....
        /*007c*/ 	.word	0x00000180


	//   ....[3]....
        /*0080*/ 	.word	0x00000540


	//   ....[4]....
        /*0084*/ 	.word	0x00000580


	//   ....[5]....
        /*0088*/ 	.word	0x000005c0


	//----- nvinfo : EIATTR_REG_RECONFIG
	.align		4
.L_31:
        /*008c*/ 	.byte	0x01, 0x54
	.zero		2


	//----- nvinfo : EIATTR_SYSCALL_OFFSETS
	.align		4
        /*0090*/ 	.byte	0x04, 0x46
        /*0092*/ 	.short	(.L_33 - .L_32)


	//   ....[0]....
.L_32:
        /*0094*/ 	.word	0x000018d0


	//----- nvinfo : EIATTR_MBARRIER_INSTR_OFFSETS
	.align		4
.L_33:
        /*0098*/ 	.byte	0x04, 0x39
        /*009a*/ 	.short	(.L_35 - .L_34)


	//   ....[0]....
.L_34:
        /*009c*/ 	.word	0x00000320
        /*00a0*/ 	.word	0x000000ff
        /*00a4*/ 	.word	0x00000000
        /*00a8*/ 	.short	0x0100
        /*00aa*/ 	.byte	0x09
	.zero		1


	//   ....[1]....
        /*00ac*/ 	.word	0x00000330
        /*00b0*/ 	.word	0x000000ff
        /*00b4*/ 	.word	0x00000080
        /*00b8*/ 	.short	0x0100
        /*00ba*/ 	.byte	0x09
	.zero		1


	//   ....[2]....
        /*00bc*/ 	.word	0x00000340
        /*00c0*/ 	.word	0x000000ff
        /*00c4*/ 	.word	0x00000008
        /*00c8*/ 	.short	0x0100
        /*00ca*/ 	.byte	0x09
	.zero		1


	//   ....[3]....
        /*00cc*/ 	.word	0x00000350
        /*00d0*/ 	.word	0x000000ff
        /*00d4*/ 	.word	0x00000088
        /*00d8*/ 	.short	0x0100
        /*00da*/ 	.byte	0x09
	.zero		1


	//   ....[4]....
        /*00dc*/ 	.word	0x00000360
        /*00e0*/ 	.word	0x000000ff
        /*00e4*/ 	.word	0x00000010
        /*00e8*/ 	.short	0x0100
        /*00ea*/ 	.byte	0x09
	.zero		1


	//   ....[5]....
        /*00ec*/ 	.word	0x00000370
        /*00f0*/ 	.word	0x000000ff
        /*00f4*/ 	.word	0x00000090
        /*00f8*/ 	.short	0x0100
        /*00fa*/ 	.byte	0x09
	.zero		1


	//   ....[6]....
        /*00fc*/ 	.word	0x00000380
        /*0100*/ 	.word	0x000000ff
        /*0104*/ 	.word	0x00000018
        /*0108*/ 	.short	0x0100
        /*010a*/ 	.byte	0x09
	.zero		1


	//   ....[7]....
        /*010c*/ 	.word	0x00000390
        /*0110*/ 	.word	0x000000ff
        /*0114*/ 	.word	0x00000098
        /*0118*/ 	.short	0x0100
        /*011a*/ 	.byte	0x09
	.zero		1


	//   ....[8]....
        /*011c*/ 	.word	0x000003a0
        /*0120*/ 	.word	0x000000ff
        /*0124*/ 	.word	0x00000020
        /*0128*/ 	.short	0x0100
        /*012a*/ 	.byte	0x09
	.zero		1


	//   ....[9]....
        /*012c*/ 	.word	0x000003b0
        /*0130*/ 	.word	0x000000ff
        /*0134*/ 	.word	0x000000a0
        /*0138*/ 	.short	0x0100
        /*013a*/ 	.byte	0x09
	.zero		1


	//   ....[10]....
        /*013c*/ 	.word	0x000003c0
        /*0140*/ 	.word	0x000000ff
        /*0144*/ 	.word	0x00000028
        /*0148*/ 	.short	0x0100
        /*014a*/ 	.byte	0x09
	.zero		1


	//   ....[11]....
        /*014c*/ 	.word	0x000003d0
        /*0150*/ 	.word	0x000000ff
        /*0154*/ 	.word	0x000000a8
        /*0158*/ 	.short	0x0100
        /*015a*/ 	.byte	0x09
	.zero		1


	//   ....[12]....
        /*015c*/ 	.word	0x000003e0
        /*0160*/ 	.word	0x000000ff
        /*0164*/ 	.word	0x00000030
        /*0168*/ 	.short	0x0100
        /*016a*/ 	.byte	0x09
	.zero		1


	//   ....[13]....
        /*016c*/ 	.word	0x000003f0
        /*0170*/ 	.word	0x000000ff
        /*0174*/ 	.word	0x000000b0
        /*0178*/ 	.short	0x0100
        /*017a*/ 	.byte	0x09
	.zero		1


	//   ....[14]....
        /*017c*/ 	.word	0x00000400
        /*0180*/ 	.word	0x000000ff
        /*0184*/ 	.word	0x00000038
        /*0188*/ 	.short	0x0100
        /*018a*/ 	.byte	0x09
	.zero		1


	//   ....[15]....
        /*018c*/ 	.word	0x00000410
        /*0190*/ 	.word	0x000000ff
        /*0194*/ 	.word	0x000000b8
        /*0198*/ 	.short	0x0100
        /*019a*/ 	.byte	0x09
	.zero		1


	//   ....[16]....
        /*019c*/ 	.word	0x00000420
        /*01a0*/ 	.word	0x000000ff
        /*01a4*/ 	.word	0x00000040
        /*01a8*/ 	.short	0x0100
        /*01aa*/ 	.byte	0x09
	.zero		1


	//   ....[17]....
        /*01ac*/ 	.word	0x00000430
        /*01b0*/ 	.word	0x000000ff
        /*01b4*/ 	.word	0x000000c0
        /*01b8*/ 	.short	0x0100
        /*01ba*/ 	.byte	0x09
	.zero		1


	//   ....[18]....
        /*01bc*/ 	.word	0x00000440
        /*01c0*/ 	.word	0x000000ff
        /*01c4*/ 	.word	0x00000048
        /*01c8*/ 	.short	0x0100
        /*01ca*/ 	.byte	0x09
	.zero		1


	//   ....[19]....
        /*01cc*/ 	.word	0x00000450
        /*01d0*/ 	.word	0x000000ff
        /*01d4*/ 	.word	0x000000c8
        /*01d8*/ 	.short	0x0100
        /*01da*/ 	.byte	0x09
	.zero		1


	//   ....[20]....
        /*01dc*/ 	.word	0x00000460
        /*01e0*/ 	.word	0x000000ff
        /*01e4*/ 	.word	0x00000050
        /*01e8*/ 	.short	0x0100
        /*01ea*/ 	.byte	0x09
	.zero		1


	//   ....[21]....
        /*01ec*/ 	.word	0x00000470
        /*01f0*/ 	.word	0x000000ff
        /*01f4*/ 	.word	0x000000d0
        /*01f8*/ 	.short	0x0100
        /*01fa*/ 	.byte	0x09
	.zero		1


	//   ....[22]....
        /*01fc*/ 	.word	0x00000480
        /*0200*/ 	.word	0x000000ff
        /*0204*/ 	.word	0x00000058
        /*0208*/ 	.short	0x0100
        /*020a*/ 	.byte	0x09
	.zero		1


	//   ....[23]....
        /*020c*/ 	.word	0x00000490
        /*0210*/ 	.word	0x000000ff
        /*0214*/ 	.word	0x000000d8
        /*0218*/ 	.short	0x0100
        /*021a*/ 	.byte	0x09
	.zero		1


	//   ....[24]....
        /*021c*/ 	.word	0x000004a0
        /*0220*/ 	.word	0x000000ff
        /*0224*/ 	.word	0x00000060
        /*0228*/ 	.short	0x0100
        /*022a*/ 	.byte	0x09
	.zero		1


	//   ....[25]....
        /*022c*/ 	.word	0x000004b0
        /*0230*/ 	.word	0x000000ff
        /*0234*/ 	.word	0x000000e0
        /*0238*/ 	.short	0x0100
        /*023a*/ 	.byte	0x09
	.zero		1


	//   ....[26]....
        /*023c*/ 	.word	0x000004c0
        /*0240*/ 	.word	0x000000ff
        /*0244*/ 	.word	0x00000068
        /*0248*/ 	.short	0x0100
        /*024a*/ 	.byte	0x09
	.zero		1


	//   ....[27]....
        /*024c*/ 	.word	0x000004d0
        /*0250*/ 	.word	0x000000ff
        /*0254*/ 	.word	0x000000e8
        /*0258*/ 	.short	0x0100
        /*025a*/ 	.byte	0x09
	.zero		1


	//   ....[28]....
        /*025c*/ 	.word	0x000004e0
        /*0260*/ 	.word	0x000000ff
        /*0264*/ 	.word	0x00000070
        /*0268*/ 	.short	0x0100
        /*026a*/ 	.byte	0x09
	.zero		1


	//   ....[29]....
        /*026c*/ 	.word	0x000004f0
        /*0270*/ 	.word	0x000000ff
        /*0274*/ 	.word	0x000000f0
        /*0278*/ 	.short	0x0100
        /*027a*/ 	.byte	0x09
	.zero		1


	//   ....[30]....
        /*027c*/ 	.word	0x00000500
        /*0280*/ 	.word	0x000000ff
        /*0284*/ 	.word	0x00000078
        /*0288*/ 	.short	0x0100
        /*028a*/ 	.byte	0x09
	.zero		1


	//   ....[31]....
        /*028c*/ 	.word	0x00000510
        /*0290*/ 	.word	0x000000ff
        /*0294*/ 	.word	0x000000f8
        /*0298*/ 	.short	0x0100
        /*029a*/ 	.byte	0x09
	.zero		1


	//   ....[32]....
        /*029c*/ 	.word	0x000007a0
        /*02a0*/ 	.word	0x000000ff
        /*02a4*/ 	.word	0x00000130
        /*02a8*/ 	.short	0x0100
        /*02aa*/ 	.byte	0x09
	.zero		1


	//   ....[33]....
        /*02ac*/ 	.word	0x000007b0
        /*02b0*/ 	.word	0x000000ff
        /*02b4*/ 	.word	0x00000138
        /*02b8*/ 	.short	0x0100
        /*02ba*/ 	.byte	0x09
	.zero		1


	//   ....[34]....
        /*02bc*/ 	.word	0x000007f0
        /*02c0*/ 	.word	0x000000ff
        /*02c4*/ 	.word	0x00000110
        /*02c8*/ 	.short	0x0100
        /*02ca*/ 	.byte	0x0a
	.zero		1


	//   ....[35]....
        /*02cc*/ 	.word	0x00000810
        /*02d0*/ 	.word	0x000000ff
        /*02d4*/ 	.word	0x00000118
        /*02d8*/ 	.short	0x0100
        /*02da*/ 	.byte	0x0a
	.zero		1


	//   ....[36]....
        /*02dc*/ 	.word	0x00000820
        /*02e0*/ 	.word	0x000000ff
        /*02e4*/ 	.word	0x00000120
        /*02e8*/ 	.short	0x0100
        /*02ea*/ 	.byte	0x0a
	.zero		1


	//   ....[37]....
        /*02ec*/ 	.word	0x00000830
        /*02f0*/ 	.word	0x000000ff
        /*02f4*/ 	.word	0x00000128
        /*02f8*/ 	.short	0x0100
        /*02fa*/ 	.byte	0x0a
	.zero		1


	//   ....[38]....
        /*02fc*/ 	.word	0x000017b0
        /*0300*/ 	.word	0x00000033
        /*0304*/ 	.word	0x00000000
        /*0308*/ 	.short	0x010a
        /*030a*/ 	.byte	0x31
	.zero		1


	//   ....[39]....
        /*030c*/ 	.word	0x00001960
        /*0310*/ 	.word	0x00000003
        /*0314*/ 	.word	0x00000000
        /*0318*/ 	.short	0x010a
        /*031a*/ 	.byte	0x3f
	.zero		1


	//   ....[40]....
        /*031c*/ 	.word	0x000019a0
        /*0320*/ 	.word	0x00000003
        /*0324*/ 	.word	0x00000000
        /*0328*/ 	.short	0x010a
        /*032a*/ 	.byte	0x3f
	.zero		1


	//   ....[41]....
        /*032c*/ 	.word	0x00001fa0
        /*0330*/ 	.word	0x000000ff
        /*0334*/ 	.word	0x00000000
        /*0338*/ 	.short	0x010a
        /*033a*/ 	.byte	0x04
	.zero		1


	//   ....[42]....
        /*033c*/ 	.word	0x00001fe0
        /*0340*/ 	.word	0x000000ff
        /*0344*/ 	.word	0x00000000
        /*0348*/ 	.short	0x010a
        /*034a*/ 	.byte	0x04
	.zero		1


	//   ....[43]....
        /*034c*/ 	.word	0x00002550
        /*0350*/ 	.word	0x000000ff
        /*0354*/ 	.word	0x00000000
        /*0358*/ 	.short	0x0101
        /*035a*/ 	.byte	0x04
	.zero		1


	//   ....[44]....
        /*035c*/ 	.word	0x00002640
        /*0360*/ 	.word	0x00000034
        /*0364*/ 	.word	0x00000000
        /*0368*/ 	.short	0x0101
        /*036a*/ 	.byte	0x2c
	.zero		1


	//   ....[45]....
        /*036c*/ 	.word	0x00002700
        /*0370*/ 	.word	0x000000ff
        /*0374*/ 	.word	0x00000000
        /*0378*/ 	.short	0x0101
        /*037a*/ 	.byte	0x04
	.zero		1


	//   ....[46]....
        /*037c*/ 	.word	0x000027b0
        /*0380*/ 	.word	0x00000033
        /*0384*/ 	.word	0x00000010
        /*0388*/ 	.short	0x010a
        /*038a*/ 	.byte	0x31
	.zero		1


	//   ....[47]....
        /*038c*/ 	.word	0x000043b0
        /*0390*/ 	.word	0x00000036
        /*0394*/ 	.word	0x00000000
        /*0398*/ 	.short	0x0101
        /*039a*/ 	.byte	0x2c
	.zero		1


	//   ....[48]....
        /*039c*/ 	.word	0x00004d90
        /*03a0*/ 	.word	0x00000007
        /*03a4*/ 	.word	0x00000080
        /*03a8*/ 	.short	0x010a
        /*03aa*/ 	.byte	0x3f
	.zero		1


	//   ....[49]....
        /*03ac*/ 	.word	0x00005130
        /*03b0*/ 	.word	0x00000003
        /*03b4*/ 	.word	0x00000138
        /*03b8*/ 	.short	0x0101
        /*03ba*/ 	.byte	0x3f
	.zero		1


	//   ....[50]....
        /*03bc*/ 	.word	0x000058a0
        /*03c0*/ 	.word	0x00000007
        /*03c4*/ 	.word	0x00000000
        /*03c8*/ 	.short	0x010a
        /*03ca*/ 	.byte	0x3f
	.zero		1


	//   ....[51]....
        /*03cc*/ 	.word	0x00005920
        /*03d0*/ 	.word	0x00000009
        /*03d4*/ 	.word	0x00000000
        /*03d8*/ 	.short	0x010a
        /*03da*/ 	.byte	0x3f
	.zero		1


	//   ....[52]....
        /*03dc*/ 	.word	0x000059b0
        /*03e0*/ 	.word	0x00000006
        /*03e4*/ 	.word	0x00000000
        /*03e8*/ 	.short	0x010a
        /*03ea*/ 	.byte	0x3f
	.zero		1


	//   ....[53]....
        /*03ec*/ 	.word	0x00005a40
        /*03f0*/ 	.word	0x00000009
        /*03f4*/ 	.word	0x00000000
        /*03f8*/ 	.short	0x010a
        /*03fa*/ 	.byte	0x3f
	.zero		1


	//   ....[54]....
        /*03fc*/ 	.word	0x00005ad0
        /*0400*/ 	.word	0x00000006
        /*0404*/ 	.word	0x00000000
        /*0408*/ 	.short	0x010a
        /*040a*/ 	.byte	0x3f
	.zero		1


	//   ....[55]....
        /*040c*/ 	.word	0x00005b60
        /*0410*/ 	.word	0x00000009
        /*0414*/ 	.word	0x00000000
        /*0418*/ 	.short	0x010a
        /*041a*/ 	.byte	0x3f
	.zero		1


	//   ....[56]....
        /*041c*/ 	.word	0x00005bf0
        /*0420*/ 	.word	0x00000006
        /*0424*/ 	.word	0x00000000
        /*0428*/ 	.short	0x010a
        /*042a*/ 	.byte	0x3f
	.zero		1


	//   ....[57]....
        /*042c*/ 	.word	0x00005c80
        /*0430*/ 	.word	0x00000009
        /*0434*/ 	.word	0x00000000
        /*0438*/ 	.short	0x010a
        /*043a*/ 	.byte	0x3f
	.zero		1


	//   ....[58]....
        /*043c*/ 	.word	0x00005d10
        /*0440*/ 	.word	0x00000006
        /*0444*/ 	.word	0x00000000
        /*0448*/ 	.short	0x010a
        /*044a*/ 	.byte	0x3f
	.zero		1


	//   ....[59]....
        /*044c*/ 	.word	0x00005da0
        /*0450*/ 	.word	0x00000009
        /*0454*/ 	.word	0x00000000
        /*0458*/ 	.short	0x010a
        /*045a*/ 	.byte	0x3f
	.zero		1


	//   ....[60]....
        /*045c*/ 	.word	0x00005e30
        /*0460*/ 	.word	0x00000006
        /*0464*/ 	.word	0x00000000
        /*0468*/ 	.short	0x010a
        /*046a*/ 	.byte	0x3f
	.zero		1


	//   ....[61]....
        /*046c*/ 	.word	0x00005ec0
        /*0470*/ 	.word	0x00000009
        /*0474*/ 	.word	0x00000000
        /*0478*/ 	.short	0x010a
        /*047a*/ 	.byte	0x3f
	.zero		1


	//   ....[62]....
        /*047c*/ 	.word	0x00005f50
        /*0480*/ 	.word	0x00000006
        /*0484*/ 	.word	0x00000000
        /*0488*/ 	.short	0x010a
        /*048a*/ 	.byte	0x3f
	.zero		1


	//   ....[63]....
        /*048c*/ 	.word	0x00005fe0
        /*0490*/ 	.word	0x00000009
        /*0494*/ 	.word	0x00000000
        /*0498*/ 	.short	0x010a
        /*049a*/ 	.byte	0x3f
	.zero		1


	//   ....[64]....
        /*049c*/ 	.word	0x00006070
        /*04a0*/ 	.word	0x00000006
        /*04a4*/ 	.word	0x00000000
        /*04a8*/ 	.short	0x010a
        /*04aa*/ 	.byte	0x3f
	.zero		1


	//   ....[65]....
        /*04ac*/ 	.word	0x00006100
        /*04b0*/ 	.word	0x00000003
        /*04b4*/ 	.word	0x00000000
        /*04b8*/ 	.short	0x010a
        /*04ba*/ 	.byte	0x3f
	.zero		1


	//   ....[66]....
        /*04bc*/ 	.word	0x00006160
        /*04c0*/ 	.word	0x00000035
        /*04c4*/ 	.word	0x00000000
        /*04c8*/ 	.short	0x010a
        /*04ca*/ 	.byte	0x3f
	.zero		1


	//   ....[67]....
        /*04cc*/ 	.word	0x000061b0
        /*04d0*/ 	.word	0x00000003
        /*04d4*/ 	.word	0x00000000
        /*04d8*/ 	.short	0x010a
        /*04da*/ 	.byte	0x3f
	.zero		1


	//   ....[68]....
        /*04dc*/ 	.word	0x00006210
        /*04e0*/ 	.word	0x00000004
        /*04e4*/ 	.word	0x00000000
        /*04e8*/ 	.short	0x010a
        /*04ea*/ 	.byte	0x3f
	.zero		1


	//   ....[69]....
        /*04ec*/ 	.word	0x00006260
        /*04f0*/ 	.word	0x00000035
        /*04f4*/ 	.word	0x00000010
        /*04f8*/ 	.short	0x010a
        /*04fa*/ 	.byte	0x3f
	.zero		1


	//   ....[70]....
        /*04fc*/ 	.word	0x00006330
        /*0500*/ 	.word	0x00000007
        /*0504*/ 	.word	0x00000080
        /*0508*/ 	.short	0x010a
        /*050a*/ 	.byte	0x3f
	.zero		1


	//   ....[71]....
        /*050c*/ 	.word	0x00006400
        /*0510*/ 	.word	0x00000007
        /*0514*/ 	.word	0x00000000
        /*0518*/ 	.short	0x010a
        /*051a*/ 	.byte	0x3f
	.zero		1


	//   ....[72]....
        /*051c*/ 	.word	0x00006450
        /*0520*/ 	.word	0x00000009
        /*0524*/ 	.word	0x00000000
        /*0528*/ 	.short	0x010a
        /*052a*/ 	.byte	0x3f
	.zero		1


	//   ....[73]....
        /*052c*/ 	.word	0x000064a0
        /*0530*/ 	.word	0x00000006
        /*0534*/ 	.word	0x00000000
        /*0538*/ 	.short	0x010a
        /*053a*/ 	.byte	0x3f
	.zero		1


	//   ....[74]....
        /*053c*/ 	.word	0x000064f0
        /*0540*/ 	.word	0x00000009
        /*0544*/ 	.word	0x00000000
        /*0548*/ 	.short	0x010a
        /*054a*/ 	.byte	0x3f
	.zero		1


	//   ....[75]....
        /*054c*/ 	.word	0x00006540
        /*0550*/ 	.word	0x00000006
        /*0554*/ 	.word	0x00000000
        /*0558*/ 	.short	0x010a
        /*055a*/ 	.byte	0x3f
	.zero		1


	//   ....[76]....
        /*055c*/ 	.word	0x00006590
        /*0560*/ 	.word	0x00000009
        /*0564*/ 	.word	0x00000000
        /*0568*/ 	.short	0x010a
        /*056a*/ 	.byte	0x3f
	.zero		1


	//   ....[77]....
        /*056c*/ 	.word	0x000065e0
        /*0570*/ 	.word	0x00000006
        /*0574*/ 	.word	0x00000000
        /*0578*/ 	.short	0x010a
        /*057a*/ 	.byte	0x3f
	.zero		1


	//   ....[78]....
        /*057c*/ 	.word	0x00006630
        /*0580*/ 	.word	0x00000009
        /*0584*/ 	.word	0x00000000
        /*0588*/ 	.short	0x010a
        /*058a*/ 	.byte	0x3f
	.zero		1


	//   ....[79]....
        /*058c*/ 	.word	0x00006680
        /*0590*/ 	.word	0x00000006
        /*0594*/ 	.word	0x00000000
        /*0598*/ 	.short	0x010a
        /*059a*/ 	.byte	0x3f
	.zero		1


	//   ....[80]....
        /*059c*/ 	.word	0x000066d0
        /*05a0*/ 	.word	0x00000009
        /*05a4*/ 	.word	0x00000000
        /*05a8*/ 	.short	0x010a
        /*05aa*/ 	.byte	0x3f
	.zero		1


	//   ....[81]....
        /*05ac*/ 	.word	0x00006720
        /*05b0*/ 	.word	0x00000006
        /*05b4*/ 	.word	0x00000000
        /*05b8*/ 	.short	0x010a
        /*05ba*/ 	.byte	0x3f
	.zero		1


	//   ....[82]....
        /*05bc*/ 	.word	0x00006770
        /*05c0*/ 	.word	0x00000009
        /*05c4*/ 	.word	0x00000000
        /*05c8*/ 	.short	0x010a
        /*05ca*/ 	.byte	0x3f
	.zero		1


	//   ....[83]....
        /*05cc*/ 	.word	0x000067c0
        /*05d0*/ 	.word	0x00000006
        /*05d4*/ 	.word	0x00000000
        /*05d8*/ 	.short	0x010a
        /*05da*/ 	.byte	0x3f
	.zero		1


	//   ....[84]....
        /*05dc*/ 	.word	0x00006810
        /*05e0*/ 	.word	0x00000009
        /*05e4*/ 	.word	0x00000000
        /*05e8*/ 	.short	0x010a
        /*05ea*/ 	.byte	0x3f
	.zero		1


	//   ....[85]....
        /*05ec*/ 	.word	0x00006860
        /*05f0*/ 	.word	0x00000006
        /*05f4*/ 	.word	0x00000000
        /*05f8*/ 	.short	0x010a
        /*05fa*/ 	.byte	0x3f
	.zero		1


	//----- nvinfo : EIATTR_NUM_MBARRIERS
	.align		4
.L_35:
        /*05fc*/ 	.byte	0x03, 0x38
        /*05fe*/ 	.short	0x0026


	//----- nvinfo : EIATTR_EXIT_INSTR_OFFSETS
	.align		4
        /*0600*/ 	.byte	0x04, 0x1c
        /*0602*/ 	.short	(.L_37 - .L_36)


	//   ....[0]....
.L_36:
        /*0604*/ 	.word	0x000013f0


	//   ....[1]....
        /*0608*/ 	.word	0x00001450


	//   ....[2]....
        /*060c*/ 	.word	0x00004ac0


	//   ....[3]....
        /*0610*/ 	.word	0x00004af0


	//   ....[4]....
        /*0614*/ 	.word	0x00006150


	//----- nvinfo : EIATTR_MAX_THREADS
	.align		4
.L_37:
        /*0618*/ 	.byte	0x04, 0x05
        /*061a*/ 	.short	(.L_39 - .L_38)
.L_38:
        /*061c*/ 	.word	0x00000180
        /*0620*/ 	.word	0x00000001
        /*0624*/ 	.word	0x00000001


	//----- nvinfo : EIATTR_CRS_STACK_SIZE
	.align		4
.L_39:
        /*0628*/ 	.byte	0x04, 0x1e
        /*062a*/ 	.short	(.L_41 - .L_40)
.L_40:
        /*062c*/ 	.word	0x00000000


	//----- nvinfo : EIATTR_CBANK_PARAM_SIZE
	.align		4
.L_41:
        /*0630*/ 	.byte	0x03, 0x19
        /*0632*/ 	.short	0x0470


	//----- nvinfo : EIATTR_PARAM_CBANK
	.align		4
        /*0634*/ 	.byte	0x04, 0x0a
        /*0636*/ 	.short	(.L_43 - .L_42)
	.align		4
.L_42:
        /*0638*/ 	.word	index@(.nv.constant0._ZN7cutlass13device_kernelINS_4gemm6kernel13GemmUniversalIN4cute5tupleIJiiiiEEENS1_10collective13CollectiveMmaINS1_34MainloopSm90TmaGmmaWarpSpecializedILi16ENS5_IJNS4_1CILi1EEESB_SB_EEENS1_32KernelTmaWarpSpecializedPingpongEEENS5_IJNSA_ILi64EEENSA_ILi48EEESF_EEENS_10bfloat16_tENS5_IJlSB_lEEESI_SJ_NS4_8TiledMMAINS4_8MMA_AtomIJNS4_4SM904GMMA27MMA_64x16x16_F32BF16BF16_SSILNSN_5MajorE0ELSP_0ELNSN_7ScaleInE1ELSQ_1EEEEEENS4_6LayoutISC_NS5_IJNSA_ILi0EEESU_SU_EEEEENS5_IJNS4_10UnderscoreESX_SX_EEEEENS4_13SM90_TMA_LOADENS4_14ComposedLayoutINS4_7SwizzleILi3ELi4ELi3EEENS4_18smem_ptr_flag_bitsILi16EEENST_INS5_IJNSA_ILi8EEESF_EEENS5_IJSF_SB_EEEEEEEvNS4_8identityES10_S1A_vS1B_EENS_8epilogue10collective6detail29Sm90TmaWarpSpecializedAdapterINS1E_15DefaultEpilogueISI_SJ_SJ_NS1D_6thread17LinearCombinationISI_Li1EffLNS1I_9ScaleType4KindE0ELNS_15FloatRoundStyleE2ESI_EENS1_15EpilogueDefaultEEEEEvvEEEEvNT_6ParamsE)
        /*063c*/ 	.short	0x0210
        /*063e*/ 	.short	0x0470


	//----- nvinfo : EIATTR_SW_WAR
	.align		4
.L_43:
        /*0640*/ 	.byte	0x04, 0x36
        /*0642*/ 	.short	(.L_45 - .L_44)
.L_44:
        /*0644*/ 	.word	0x00000008
.L_45:


//--------------------- .nv.callgraph             --------------------------
	.section	.nv.callgraph,"",@"SHT_CUDA_CALLGRAPH"
	.align	4
	.sectionentsize	8
	.align		4
        /*0000*/ 	.word	0x00000000
	.align		4
        /*0004*/ 	.word	0xffffffff
	.align		4
        /*0008*/ 	.word	index@(_ZN7cutlass13device_kernelINS_4gemm6kernel13GemmUniversalIN4cute5tupleIJiiiiEEENS1_10collective13CollectiveMmaINS1_34MainloopSm90TmaGmmaWarpSpecializedILi16ENS5_IJNS4_1CILi1EEESB_SB_EEENS1_32KernelTmaWarpSpecializedPingpongEEENS5_IJNSA_ILi64EEENSA_ILi48EEESF_EEENS_10bfloat16_tENS5_IJlSB_lEEESI_SJ_NS4_8TiledMMAINS4_8MMA_AtomIJNS4_4SM904GMMA27MMA_64x16x16_F32BF16BF16_SSILNSN_5MajorE0ELSP_0ELNSN_7ScaleInE1ELSQ_1EEEEEENS4_6LayoutISC_NS5_IJNSA_ILi0EEESU_SU_EEEEENS5_IJNS4_10UnderscoreESX_SX_EEEEENS4_13SM90_TMA_LOADENS4_14ComposedLayoutINS4_7SwizzleILi3ELi4ELi3EEENS4_18smem_ptr_flag_bitsILi16EEENST_INS5_IJNSA_ILi8EEESF_EEENS5_IJSF_SB_EEEEEEEvNS4_8identityES10_S1A_vS1B_EENS_8epilogue10collective6detail29Sm90TmaWarpSpecializedAdapterINS1E_15DefaultEpilogueISI_SJ_SJ_NS1D_6thread17LinearCombinationISI_Li1EffLNS1I_9ScaleType4KindE0ELNS_15FloatRoundStyleE2ESI_EENS1_15EpilogueDefaultEEEEEvvEEEEvNT_6ParamsE)
	.align		4
        /*000c*/ 	.word	index@(__assertfail)
	.align		4
        /*0010*/ 	.word	0x00000000
	.align		4
        /*0014*/ 	.word	0xfffffffe
	.align		4
        /*0018*/ 	.word	0x00000000
	.align		4
        /*001c*/ 	.word	0xfffffffd
	.align		4
        /*0020*/ 	.word	0x00000000
	.align		4
        /*0024*/ 	.word	0xfffffffc


//--------------------- .nv.constant4             --------------------------
	.section	.nv.constant4,"a",@progbits
	.align	8
	.align		8
.nv.constant4:
        /*0000*/ 	.dword	__assertfail
	.align		8
        /*0008*/ 	.dword	__unnamed_1
	.align		8
        /*0010*/ 	.dword	_ZN40_INTERNAL_313c49fd_4_k_cu_78554d76_102134cuda3std3__45__cpo5beginE
	.align		8
        /*0018*/ 	.dword	_ZN40_INTERNAL_313c49fd_4_k_cu_78554d76_102134cuda3std3__45__cpo3endE
	.align		8
        /*0020*/ 	.dword	_ZN40_INTERNAL_313c49fd_4_k_cu_78554d76_102134cuda3std3__45__cpo6cbeginE
	.align		8
        /*0028*/ 	.dword	_ZN40_INTERNAL_313c49fd_4_k_cu_78554d76_102134cuda3std3__45__cpo4cendE
	.align		8
        /*0030*/ 	.dword	_ZN40_INTERNAL_313c49fd_4_k_cu_78554d76_102134cuda3std3__442_GLOBAL__N__313c49fd_4_k_cu_78554d76_102136ignoreE
	.align		8
        /*0038*/ 	.dword	_ZN40_INTERNAL_313c49fd_4_k_cu_78554d76_102134cuda3std3__419piecewise_constructE
	.align		8
        /*0040*/ 	.dword	_ZN40_INTERNAL_313c49fd_4_k_cu_78554d76_102134cuda3std3__48in_placeE
	.align		8
        /*0048*/ 	.dword	_ZN40_INTERNAL_313c49fd_4_k_cu_78554d76_102134cuda3std6ranges3__45__cpo4swapE
	.align		8
        /*0050*/ 	.dword	_ZN40_INTERNAL_313c49fd_4_k_cu_78554d76_102134cuda3std6ranges3__45__cpo9iter_moveE
	.align		8
        /*0058*/ 	.dword	_ZN40_INTERNAL_313c49fd_4_k_cu_78554d76_102134cute7productE
	.align		8
        /*0060*/ 	.dword	_ZN40_INTERNAL_313c49fd_4_k_cu_78554d76_102134cute1_E
	.align		8
        /*0068*/ 	.dword	$str$22
	.align		8
        /*0070*/ 	.dword	$str$23


//--------------------- .text._ZN7cutlass13device_kernelINS_4gemm6kernel13GemmUniversalIN4cute5tupleIJiiiiEEENS1_10collective13CollectiveMmaINS1_34MainloopSm90TmaGmmaWarpSpecializedILi16ENS5_IJNS4_1CILi1EEESB_SB_EEENS1_32KernelTmaWarpSpecializedPingpongEEENS5_IJNSA_ILi64EEENSA_ILi48EEESF_EEENS_10bfloat16_tENS5_IJlSB_lEEESI_SJ_NS4_8TiledMMAINS4_8MMA_AtomIJNS4_4SM904GMMA27MMA_64x16x16_F32BF16BF16_SSILNSN_5MajorE0ELSP_0ELNSN_7ScaleInE1ELSQ_1EEEEEENS4_6LayoutISC_NS5_IJNSA_ILi0EEESU_SU_EEEEENS5_IJNS4_10UnderscoreESX_SX_EEEEENS4_13SM90_TMA_LOADENS4_14ComposedLayoutINS4_7SwizzleILi3ELi4ELi3EEENS4_18smem_ptr_flag_bitsILi16EEENST_INS5_IJNSA_ILi8EEESF_EEENS5_IJSF_SB_EEEEEEEvNS4_8identityES10_S1A_vS1B_EENS_8epilogue10collective6detail29Sm90TmaWarpSpecializedAdapterINS1E_15DefaultEpilogueISI_SJ_SJ_NS1D_6thread17LinearCombinationISI_Li1EffLNS1I_9ScaleType4KindE0ELNS_15FloatRoundStyleE2ESI_EENS1_15EpilogueDefaultEEEEEvvEEEEvNT_6ParamsE --------------------------
	.section	.text._ZN7cutlass13device_kernelINS_4gemm6kernel13GemmUniversalIN4cute5tupleIJiiiiEEENS1_10collective13CollectiveMmaINS1_34MainloopSm90TmaGmmaWarpSpecializedILi16ENS5_IJNS4_1CILi1EEESB_SB_EEENS1_32KernelTmaWarpSpecializedPingpongEEENS5_IJNSA_ILi64EEENSA_ILi48EEESF_EEENS_10bfloat16_tENS5_IJlSB_lEEESI_SJ_NS4_8TiledMMAINS4_8MMA_AtomIJNS4_4SM904GMMA27MMA_64x16x16_F32BF16BF16_SSILNSN_5MajorE0ELSP_0ELNSN_7ScaleInE1ELSQ_1EEEEEENS4_6LayoutISC_NS5_IJNSA_ILi0EEESU_SU_EEEEENS5_IJNS4_10UnderscoreESX_SX_EEEEENS4_13SM90_TMA_LOADENS4_14ComposedLayoutINS4_7SwizzleILi3ELi4ELi3EEENS4_18smem_ptr_flag_bitsILi16EEENST_INS5_IJNSA_ILi8EEESF_EEENS5_IJSF_SB_EEEEEEEvNS4_8identityES10_S1A_vS1B_EENS_8epilogue10collective6detail29Sm90TmaWarpSpecializedAdapterINS1E_15DefaultEpilogueISI_SJ_SJ_NS1D_6thread17LinearCombinationISI_Li1EffLNS1I_9ScaleType4KindE0ELNS_15FloatRoundStyleE2ESI_EENS1_15EpilogueDefaultEEEEEvvEEEEvNT_6ParamsE,"ax",@progbits
	.align	128
.text._ZN7cutlass13device_kernelINS_4gemm6kernel13GemmUniversalIN4cute5tupleIJiiiiEEENS1_10collective13CollectiveMmaINS1_34MainloopSm90TmaGmmaWarpSpecializedILi16ENS5_IJNS4_1CILi1EEESB_SB_EEENS1_32KernelTmaWarpSpecializedPingpongEEENS5_IJNSA_ILi64EEENSA_ILi48EEESF_EEENS_10bfloat16_tENS5_IJlSB_lEEESI_SJ_NS4_8TiledMMAINS4_8MMA_AtomIJNS4_4SM904GMMA27MMA_64x16x16_F32BF16BF16_SSILNSN_5MajorE0ELSP_0ELNSN_7ScaleInE1ELSQ_1EEEEEENS4_6LayoutISC_NS5_IJNSA_ILi0EEESU_SU_EEEEENS5_IJNS4_10UnderscoreESX_SX_EEEEENS4_13SM90_TMA_LOADENS4_14ComposedLayoutINS4_7SwizzleILi3ELi4ELi3EEENS4_18smem_ptr_flag_bitsILi16EEENST_INS5_IJNSA_ILi8EEESF_EEENS5_IJSF_SB_EEEEEEEvNS4_8identityES10_S1A_vS1B_EENS_8epilogue10collective6detail29Sm90TmaWarpSpecializedAdapterINS1E_15DefaultEpilogueISI_SJ_SJ_NS1D_6thread17LinearCombinationISI_Li1EffLNS1I_9ScaleType4KindE0ELNS_15FloatRoundStyleE2ESI_EENS1_15EpilogueDefaultEEEEEvvEEEEvNT_6ParamsE:
        .type           _ZN7cutlass13device_kernelINS_4gemm6kernel13GemmUniversalIN4cute5tupleIJiiiiEEENS1_10collective13CollectiveMmaINS1_34MainloopSm90TmaGmmaWarpSpecializedILi16ENS5_IJNS4_1CILi1EEESB_SB_EEENS1_32KernelTmaWarpSpecializedPingpongEEENS5_IJNSA_ILi64EEENSA_ILi48EEESF_EEENS_10bfloat16_tENS5_IJlSB_lEEESI_SJ_NS4_8TiledMMAINS4_8MMA_AtomIJNS4_4SM904GMMA27MMA_64x16x16_F32BF16BF16_SSILNSN_5MajorE0ELSP_0ELNSN_7ScaleInE1ELSQ_1EEEEEENS4_6LayoutISC_NS5_IJNSA_ILi0EEESU_SU_EEEEENS5_IJNS4_10UnderscoreESX_SX_EEEEENS4_13SM90_TMA_LOADENS4_14ComposedLayoutINS4_7SwizzleILi3ELi4ELi3EEENS4_18smem_ptr_flag_bitsILi16EEENST_INS5_IJNSA_ILi8EEESF_EEENS5_IJSF_SB_EEEEEEEvNS4_8identityES10_S1A_vS1B_EENS_8epilogue10collective6detail29Sm90TmaWarpSpecializedAdapterINS1E_15DefaultEpilogueISI_SJ_SJ_NS1D_6thread17LinearCombinationISI_Li1EffLNS1I_9ScaleType4KindE0ELNS_15FloatRoundStyleE2ESI_EENS1_15EpilogueDefaultEEEEEvvEEEEvNT_6ParamsE,@function
        .size           _ZN7cutlass13device_kernelINS_4gemm6kernel13GemmUniversalIN4cute5tupleIJiiiiEEENS1_10collective13CollectiveMmaINS1_34MainloopSm90TmaGmmaWarpSpecializedILi16ENS5_IJNS4_1CILi1EEESB_SB_EEENS1_32KernelTmaWarpSpecializedPingpongEEENS5_IJNSA_ILi64EEENSA_ILi48EEESF_EEENS_10bfloat16_tENS5_IJlSB_lEEESI_SJ_NS4_8TiledMMAINS4_8MMA_AtomIJNS4_4SM904GMMA27MMA_64x16x16_F32BF16BF16_SSILNSN_5MajorE0ELSP_0ELNSN_7ScaleInE1ELSQ_1EEEEEENS4_6LayoutISC_NS5_IJNSA_ILi0EEESU_SU_EEEEENS5_IJNS4_10UnderscoreESX_SX_EEEEENS4_13SM90_TMA_LOADENS4_14ComposedLayoutINS4_7SwizzleILi3ELi4ELi3EEENS4_18smem_ptr_flag_bitsILi16EEENST_INS5_IJNSA_ILi8EEESF_EEENS5_IJSF_SB_EEEEEEEvNS4_8identityES10_S1A_vS1B_EENS_8epilogue10collective6detail29Sm90TmaWarpSpecializedAdapterINS1E_15DefaultEpilogueISI_SJ_SJ_NS1D_6thread17LinearCombinationISI_Li1EffLNS1I_9ScaleType4KindE0ELNS_15FloatRoundStyleE2ESI_EENS1_15EpilogueDefaultEEEEEvvEEEEvNT_6ParamsE,(.L_x_141 - _ZN7cutlass13device_kernelINS_4gemm6kernel13GemmUniversalIN4cute5tupleIJiiiiEEENS1_10collective13CollectiveMmaINS1_34MainloopSm90TmaGmmaWarpSpecializedILi16ENS5_IJNS4_1CILi1EEESB_SB_EEENS1_32KernelTmaWarpSpecializedPingpongEEENS5_IJNSA_ILi64EEENSA_ILi48EEESF_EEENS_10bfloat16_tENS5_IJlSB_lEEESI_SJ_NS4_8TiledMMAINS4_8MMA_AtomIJNS4_4SM904GMMA27MMA_64x16x16_F32BF16BF16_SSILNSN_5MajorE0ELSP_0ELNSN_7ScaleInE1ELSQ_1EEEEEENS4_6LayoutISC_NS5_IJNSA_ILi0EEESU_SU_EEEEENS5_IJNS4_10UnderscoreESX_SX_EEEEENS4_13SM90_TMA_LOADENS4_14ComposedLayoutINS4_7SwizzleILi3ELi4ELi3EEENS4_18smem_ptr_flag_bitsILi16EEENST_INS5_IJNSA_ILi8EEESF_EEENS5_IJSF_SB_EEEEEEEvNS4_8identityES10_S1A_vS1B_EENS_8epilogue10collective6detail29Sm90TmaWarpSpecializedAdapterINS1E_15DefaultEpilogueISI_SJ_SJ_NS1D_6thread17LinearCombinationISI_Li1EffLNS1I_9ScaleType4KindE0ELNS_15FloatRoundStyleE2ESI_EENS1_15EpilogueDefaultEEEEEvvEEEEvNT_6ParamsE)
        .other          _ZN7cutlass13device_kernelINS_4gemm6kernel13GemmUniversalIN4cute5tupleIJiiiiEEENS1_10collective13CollectiveMmaINS1_34MainloopSm90TmaGmmaWarpSpecializedILi16ENS5_IJNS4_1CILi1EEESB_SB_EEENS1_32KernelTmaWarpSpecializedPingpongEEENS5_IJNSA_ILi64EEENSA_ILi48EEESF_EEENS_10bfloat16_tENS5_IJlSB_lEEESI_SJ_NS4_8TiledMMAINS4_8MMA_AtomIJNS4_4SM904GMMA27MMA_64x16x16_F32BF16BF16_SSILNSN_5MajorE0ELSP_0ELNSN_7ScaleInE1ELSQ_1EEEEEENS4_6LayoutISC_NS5_IJNSA_ILi0EEESU_SU_EEEEENS5_IJNS4_10UnderscoreESX_SX_EEEEENS4_13SM90_TMA_LOADENS4_14ComposedLayoutINS4_7SwizzleILi3ELi4ELi3EEENS4_18smem_ptr_flag_bitsILi16EEENST_INS5_IJNSA_ILi8EEESF_EEENS5_IJSF_SB_EEEEEEEvNS4_8identityES10_S1A_vS1B_EENS_8epilogue10collective6detail29Sm90TmaWarpSpecializedAdapterINS1E_15DefaultEpilogueISI_SJ_SJ_NS1D_6thread17LinearCombinationISI_Li1EffLNS1I_9ScaleType4KindE0ELNS_15FloatRoundStyleE2ESI_EENS1_15EpilogueDefaultEEEEEvvEEEEvNT_6ParamsE,@"STO_CUDA_ENTRY STV_DEFAULT"
_ZN7cutlass13device_kernelINS_4gemm6kernel13GemmUniversalIN4cute5tupleIJiiiiEEENS1_10collective13CollectiveMmaINS1_34MainloopSm90TmaGmmaWarpSpecializedILi16ENS5_IJNS4_1CILi1EEESB_SB_EEENS1_32KernelTmaWarpSpecializedPingpongEEENS5_IJNSA_ILi64EEENSA_ILi48EEESF_EEENS_10bfloat16_tENS5_IJlSB_lEEESI_SJ_NS4_8TiledMMAINS4_8MMA_AtomIJNS4_4SM904GMMA27MMA_64x16x16_F32BF16BF16_SSILNSN_5MajorE0ELSP_0ELNSN_7ScaleInE1ELSQ_1EEEEEENS4_6LayoutISC_NS5_IJNSA_ILi0EEESU_SU_EEEEENS5_IJNS4_10UnderscoreESX_SX_EEEEENS4_13SM90_TMA_LOADENS4_14ComposedLayoutINS4_7SwizzleILi3ELi4ELi3EEENS4_18smem_ptr_flag_bitsILi16EEENST_INS5_IJNSA_ILi8EEESF_EEENS5_IJSF_SB_EEEEEEEvNS4_8identityES10_S1A_vS1B_EENS_8epilogue10collective6detail29Sm90TmaWarpSpecializedAdapterINS1E_15DefaultEpilogueISI_SJ_SJ_NS1D_6thread17LinearCombinationISI_Li1EffLNS1I_9ScaleType4KindE0ELNS_15FloatRoundStyleE2ESI_EENS1_15EpilogueDefaultEEEEEvvEEEEvNT_6ParamsE:
[----:B------:R-:W0:Y:S01]  /*0000*/  LDC R1, c[0x0][0x28] ;  /* 0x00000a00ff017b82 */ /* 0x000e220000000800 */
[----:B------:R-:W1:Y:S01]  /*0010*/  S2R R4, SR_TID.X ;  /* 0x0000000000047919 */ /* 0x000e620000002100 */
[----:B------:R-:W-:Y:S01]  /*0020*/  ELECT P0, URZ, PT ;  /* 0x00000000003f782f */ /* 0x000fe20003800000 */
[----:B------:R-:W-:Y:S01]  /*0030*/  BSSY B0, `(.L_x_0) ;  /* 0x0000014000007945 */ /* 0x000fe20003800000 */
[----:B-1----:R-:W-:-:S05]  /*0040*/  SHF.R.U32.HI R0, RZ, 0x5, R4 ;  /* 0x00000005ff007819 */ /* 0x002fca0000011604 */
[----:B------:R-:W1:Y:S02]  /*0050*/  SHFL.IDX PT, R2, R0, RZ, 0x1f ;  /* 0x00001fff00027589 */ /* 0x000e6400000e0000 */
[----:B-1----:R-:W-:Y:S02]  /*0060*/  R2UR UR8, R2 ;  /* 0x00000000020872ca */ /* 0x002fe400000e0000 */
[----:B------:R-:W-:-:S05]  /*0070*/  SHF.R.U32.HI R2, RZ, 0x7, R4 ;  /* 0x00000007ff027819 */ /* 0x000fca0000011604 */
[----:B------:R1:W2:Y:S06]  /*0080*/  SHFL.IDX PT, R3, R2, RZ, 0x1f ;  /* 0x00001fff02037589 */ /* 0x0002ac00000e0000 */
[----:B------:R-:W-:Y:S02]  /*0090*/  USHF.R.S32.HI UR4, URZ, 0x1f, UR8 ;  /* 0x0000001f3f047899 */ /* 0x000fe40008011408 */
[----:B------:R-:W-:Y:S02]  /*00a0*/  ISETP.NE.OR P0, PT, RZ, UR8, !P0 ;  /* 0x00000008ff007c0c */ /* 0x000fe4000c705670 */
[----:B------:R-:W-:-:S04]  /*00b0*/  ULEA.HI UR4, UR4, UR8, URZ, 0x2 ;  /* 0x0000000804047291 */ /* 0x000fc8000f8f103f */
[----:B------:R-:W-:-:S04]  /*00c0*/  ULOP3.LUT UR4, UR4, 0xfffffffc, URZ, 0xc0, !UPT ;  /* 0xfffffffc04047892 */ /* 0x000fc8000f8ec03f */
[----:B------:R-:W-:-:S03]  /*00d0*/  UIADD3 UR8, UR8, -UR4, URZ ;  /* 0x8000000408087290 */ /* 0x000fc6000fffe03f */
[----:B01----:R-:W-:Y:S09]  /*00e0*/  @P0 BRA `(.L_x_1) ;  /* 0x0000000000200947 */ /* 0x003ff20003800000 */
[----:B------:R-:W-:Y:S02]  /*00f0*/  ULDC.64 UR4, c[0x0][0x198] ;  /* 0x0000660000047ab9 */ /* 0x000fe40000000a00 */
[----:B------:R-:W-:Y:S02]  /*0100*/  UIADD3 UR6, UP0, UR4, 0xf0, URZ ;  /* 0x000000f004067890 */ /* 0x000fe4000ff1e03f */
[----:B------:R-:W-:Y:S02]  /*0110*/  UIADD3 UR4, UP1, UR4, 0x1f0, URZ ;  /* 0x000001f004047890 */ /* 0x000fe4000ff3e03f */
[----:B------:R-:W-:Y:S02]  /*0120*/  UIADD3.X UR7, URZ, UR5, URZ, UP0, !UPT ;  /* 0x000000053f077290 */ /* 0x000fe400087fe43f */
[----:B------:R-:W-:-:S07]  /*0130*/  UIADD3.X UR5, URZ, UR5, URZ, UP1, !UPT ;  /* 0x000000053f057290 */ /* 0x000fce0008ffe43f */
[----:B------:R0:W-:Y:S02]  /*0140*/  UTMACCTL.PF [UR6] ;  /* 0x00000000060079b9 */ /* 0x0001e40008040000 */
[----:B------:R0:W-:Y:S02]  /*0150*/  UTMACCTL.PF [UR4] ;  /* 0x00000000040079b9 */ /* 0x0001e40008040000 */
[----:B0-----:R-:W-:Y:S01]  /*0160*/  NOP ;  /* 0x0000000000007918 */ /* 0x001fe20000000000 */
.L_x_1:
[----:B------:R-:W-:Y:S05]  /*0170*/  BSYNC B0 ;  /* 0x0000000000007941 */ /* 0x000fea0003800000 */
.L_x_0:
[----:B------:R-:W0:Y:S01]  /*0180*/  SHFL.IDX PT, R5, R0, RZ, 0x1f ;  /* 0x00001fff00057589 */ /* 0x000e2200000e0000 */
[----:B--2---:R-:W-:Y:S01]  /*0190*/  R2UR UR15, R3 ;  /* 0x00000000030f72ca */ /* 0x004fe200000e0000 */
[----:B------:R-:W-:-:S04]  /*01a0*/  UISETP.NE.AND UP0, UPT, UR8, 0x3, UPT ;  /* 0x000000030800788c */ /* 0x000fc8000bf05270 */
[----:B------:R-:W-:-:S08]  /*01b0*/  UISETP.EQ.OR UP0, UPT, UR8, URZ, !UP0 ;  /* 0x0000003f0800728c */ /* 0x000fd0000c702670 */
[----:B------:R-:W-:Y:S02]  /*01c0*/  UIADD3 UR18, UR15, -0x1, URZ ;  /* 0xffffffff0f127890 */ /* 0x000fe4000fffe03f */
[----:B------:R-:W-:Y:S02]  /*01d0*/  UISETP.EQ.AND UP0, UPT, UR15, URZ, UP0 ;  /* 0x0000003f0f00728c */ /* 0x000fe40008702270 */
[----:B------:R-:W-:Y:S02]  /*01e0*/  UISETP.GE.U32.AND UP1, UPT, UR18, 0x2, UPT ;  /* 0x000000021200788c */ /* 0x000fe4000bf26070 */
[----:B------:R-:W-:Y:S01]  /*01f0*/  USEL UR36, URZ, 0x1, !UP0 ;  /* 0x000000013f247887 */ /* 0x000fe2000c000000 */
[----:B0-----:R-:W-:-:S03]  /*0200*/  ISETP.NE.AND P0, PT, R5, RZ, PT ;  /* 0x000000ff0500720c */ /* 0x001fc60003f05270 */
[----:B------:R-:W-:-:S10]  /*0210*/  USEL UR36, UR36, 0x2, UP1 ;  /* 0x0000000224247887 */ /* 0x000fd40008800000 */
[----:B------:R-:W-:Y:S05]  /*0220*/  @P0 BRA `(.L_x_2) ;  /* 0x0000000000c40947 */ /* 0x000fea0003800000 */
[----:B------:R-:W-:Y:S01]  /*0230*/  ELECT P0, URZ, PT ;  /* 0x00000000003f782f */ /* 0x000fe20003800000 */
[----:B------:R-:W-:-:S12]  /*0240*/  BSSY B0, `(.L_x_2) ;  /* 0x000002f000007945 */ /* 0x000fd80003800000 */
[----:B------:R-:W-:Y:S05]  /*0250*/  @!P0 BRA `(.L_x_3) ;  /* 0x0000000000b48947 */ /* 0x000fea0003800000 */
[----:B------:R-:W0:Y:S01]  /*0260*/  S2UR UR9, SR_CgaCtaId ;  /* 0x00000000000979c3 */ /* 0x000e220000008800 */
[----:B------:R-:W-:Y:S01]  /*0270*/  UMOV UR4, 0x400 ;  /* 0x0000040000047882 */ /* 0x000fe20000000000 */
[----:B------:R-:W-:Y:S01]  /*0280*/  UMOV UR5, 0x1 ;  /* 0x0000000100057882 */ /* 0x000fe20000000000 */
[----:B------:R-:W-:Y:S02]  /*0290*/  UMOV UR6, 0x80 ;  /* 0x0000008000067882 */ /* 0x000fe40000000000 */
[----:B------:R-:W-:-:S04]  /*02a0*/  UIADD3 UR6, -UR6, 0x100000, URZ ;  /* 0x0010000006067890 */ /* 0x000fc8000fffe13f */
[----:B------:R-:W-:Y:S02]  /*02b0*/  USHF.L.U32 UR7, UR6, 0xb, URZ ;  /* 0x0000000b06077899 */ /* 0x000fe4000800063f */
[----:B------:R-:W-:Y:S02]  /*02c0*/  USHF.L.U32 UR6, UR6, 0x1, URZ ;  /* 0x0000000106067899 */ /* 0x000fe4000800063f */
[----:B0-----:R-:W-:Y:S02]  /*02d0*/  ULEA UR9, UR9, UR4, 0x18 ;  /* 0x0000000409097291 */ /* 0x001fe4000f8ec03f */
[----:B------:R-:W-:-:S04]  /*02e0*/  UIADD3 UR4, -UR5, 0x100000, URZ ;  /* 0x0010000005047890 */ /* 0x000fc8000fffe13f */
[----:B------:R-:W-:Y:S02]  /*02f0*/  USHF.L.U32 UR5, UR4, 0xb, URZ ;  /* 0x0000000b04057899 */ /* 0x000fe4000800063f */
[----:B------:R-:W-:Y:S01]  /*0300*/  USHF.L.U32 UR4, UR4, 0x1, URZ ;  /* 0x0000000104047899 */ /* 0x000fe2000800063f */
[----:B------:R-:W0:Y:S11]  /*0310*/  FENCE.VIEW.ASYNC.S ;  /* 0x00000000000073c6 */ /* 0x000e360000000000 */
[----:B0-----:R0:W1:Y:S01]  /*0320*/  SYNCS.EXCH.64 URZ, [UR9], UR4 ;  /* 0x00000004093f75b2 */ /* 0x0010620008000100 */
[----:B------:R0:W2:Y:S01]  /*0330*/  SYNCS.EXCH.64 URZ, [UR9+0x80], UR6 ;  /* 0x00008006093f75b2 */ /* 0x0000a20008000100 */
[----:B------:R0:W3:Y:S01]  /*0340*/  SYNCS.EXCH.64 URZ, [UR9+0x8], UR4 ;  /* 0x00000804093f75b2 */ /* 0x0000e20008000100 */
[----:B------:R0:W4:Y:S01]  /*0350*/  SYNCS.EXCH.64 URZ, [UR9+0x88], UR6 ;  /* 0x00008806093f75b2 */ /* 0x0001220008000100 */
[----:B------:R0:W0:Y:S01]  /*0360*/  SYNCS.EXCH.64 URZ, [UR9+0x10], UR4 ;  /* 0x00001004093f75b2 */ /* 0x0000220008000100 */
        /* <DEDUP_REMOVED lines=27> */
[----:B-1234-:R-:W-:Y:S01]  /*0520*/  NOP ;  /* 0x0000000000007918 */ /* 0x01efe20000000000 */
.L_x_3:
[----:B0-----:R-:W-:Y:S05]  /*0530*/  BSYNC B0 ;  /* 0x0000000000007941 */ /* 0x001fea0003800000 */
.L_x_2:
[----:B------:R-:W0:Y:S01]  /*0540*/  SHFL.IDX PT, R5, R0, RZ, 0x1f ;  /* 0x00001fff00057589 */ /* 0x000e2200000e0000 */
[----:B------:R-:W-:Y:S01]  /*0550*/  ELECT P0, URZ, PT ;  /* 0x00000000003f782f */ /* 0x000fe20003800000 */
[----:B------:R-:W-:Y:S01]  /*0560*/  NOP ;  /* 0x0000000000007918 */ /* 0x000fe20000000000 */
[----:B------:R-:W-:Y:S01]  /*0570*/  ELECT P1, URZ, PT ;  /* 0x00000000003f782f */ /* 0x000fe20003820000 */
[----:B------:R-:W1:Y:S01]  /*0580*/  SHFL.IDX PT, R3, R0, RZ, 0x1f ;  /* 0x00001fff00037589 */ /* 0x000e6200000e0000 */
[----:B------:R-:W-:Y:S01]  /*0590*/  UMOV UR4, 0x20 ;  /* 0x0000002000047882 */ /* 0x000fe20000000000 */
[----:B------:R-:W-:Y:S01]  /*05a0*/  UMOV UR12, 0x80 ;  /* 0x00000080000c7882 */ /* 0x000fe20000000000 */
[----:B------:R-:W-:Y:S01]  /*05b0*/  NOP ;  /* 0x0000000000007918 */ /* 0x000fe20000000000 */
[----:B------:R2:W3:Y:S01]  /*05c0*/  SHFL.IDX PT, R0, R2, RZ, 0x1f ;  /* 0x00001fff02007589 */ /* 0x0004e200000e0000 */
[----:B------:R-:W-:Y:S01]  /*05d0*/  ULDC.64 UR52, c[0x0][0x208] ;  /* 0x0000820000347ab9 */ /* 0x000fe20000000a00 */
[----:B0-----:R-:W-:-:S02]  /*05e0*/  ISETP.NE.OR P0, PT, R5, RZ, !P0 ;  /* 0x000000ff0500720c */ /* 0x001fc40004705670 */
[----:B-1----:R-:W-:Y:S02]  /*05f0*/  ISETP.NE.OR P1, PT, R3, RZ, !P1 ;  /* 0x000000ff0300720c */ /* 0x002fe40004f25670 */
[----:B------:R-:W-:-:S04]  /*0600*/  SHF.R.S32.HI R3, RZ, 0x1f, R4 ;  /* 0x0000001fff037819 */ /* 0x000fc80000011404 */
[----:B------:R-:W-:-:S05]  /*0610*/  LEA.HI R3, R3, R4, RZ, 0x7 ;  /* 0x0000000403037211 */ /* 0x000fca00078f38ff */
[----:B------:R-:W-:Y:S01]  /*0620*/  VOTEU.ALL UP0, P0 ;  /* 0x00000000003f7886 */ /* 0x000fe20000000000 */
[----:B------:R-:W-:Y:S01]  /*0630*/  LOP3.LUT R3, R3, 0xffffff80, RZ, 0xc0, !PT ;  /* 0xffffff8003037812 */ /* 0x000fe200078ec0ff */
[----:B------:R-:W-:-:S03]  /*0640*/  VOTEU.ALL UP1, P1 ;  /* 0x00000000003f7886 */ /* 0x000fc60000820000 */
[----:B------:R-:W0:Y:S01]  /*0650*/  @!UP0 S2UR UR7, SR_CgaCtaId ;  /* 0x00000000000789c3 */ /* 0x000e220000008800 */
[----:B------:R-:W-:Y:S01]  /*0660*/  @!UP0 UMOV UR6, 0x400 ;  /* 0x0000040000068882 */ /* 0x000fe20000000000 */
[----:B------:R-:W-:-:S04]  /*0670*/  @!UP0 UIADD3 UR4, -UR4, 0x100000, URZ ;  /* 0x0010000004048890 */ /* 0x000fc8000fffe13f */
[----:B------:R-:W-:Y:S02]  /*0680*/  @!UP0 USHF.L.U32 UR5, UR4, 0xb, URZ ;  /* 0x0000000b04058899 */ /* 0x000fe4000800063f */
[----:B------:R-:W-:Y:S01]  /*0690*/  @!UP0 USHF.L.U32 UR4, UR4, 0x1, URZ ;  /* 0x0000000104048899 */ /* 0x000fe2000800063f */
[----:B------:R-:W-:Y:S01]  /*06a0*/  IMAD.IADD R3, R4, 0x1, -R3 ;  /* 0x0000000104037824 */ /* 0x000fe200078e0a03 */
[----:B------:R-:W-:Y:S01]  /*06b0*/  @!UP1 UMOV UR10, 0x400 ;  /* 0x00000400000a9882 */ /* 0x000fe20000000000 */
[----:B------:R-:W-:Y:S01]  /*06c0*/  VOTEU.ALL UP2, P1 ;  /* 0x00000000003f7886 */ /* 0x000fe20000840000 */
[----:B------:R-:W-:Y:S01]  /*06d0*/  VOTEU.ALL UP3, P1 ;  /* 0x00000000003f7886 */ /* 0x000fe20000860000 */
[----:B------:R-:W-:Y:S01]  /*06e0*/  VOTEU.ALL UP4, P1 ;  /* 0x00000000003f7886 */ /* 0x000fe20000880000 */
[----:B------:R-:W1:Y:S01]  /*06f0*/  @!UP1 S2UR UR11, SR_CgaCtaId ;  /* 0x00000000000b99c3 */ /* 0x000e620000008800 */
[----:B------:R-:W-:Y:S01]  /*0700*/  VOTEU.ALL UP5, P1 ;  /* 0x00000000003f7886 */ /* 0x000fe200008a0000 */
[----:B------:R-:W-:Y:S01]  /*0710*/  ISETP.NE.AND P1, PT, RZ, UR15, PT ;  /* 0x0000000fff007c0c */ /* 0x000fe2000bf25270 */
[----:B0-----:R-:W-:-:S02]  /*0720*/  @!UP0 ULEA UR9, UR7, UR6, 0x18 ;  /* 0x0000000607098291 */ /* 0x001fc4000f8ec03f */
[----:B------:R-:W-:-:S04]  /*0730*/  @!UP1 UIADD3 UR6, -UR12, 0x100000, URZ ;  /* 0x001000000c069890 */ /* 0x000fc8000fffe13f */
[----:B------:R-:W-:Y:S02]  /*0740*/  @!UP1 USHF.L.U32 UR7, UR6, 0xb, URZ ;  /* 0x0000000b06079899 */ /* 0x000fe4000800063f */
[----:B------:R-:W-:Y:S01]  /*0750*/  @!UP1 USHF.L.U32 UR6, UR6, 0x1, URZ ;  /* 0x0000000106069899 */ /* 0x000fe2000800063f */
[----:B------:R-:W-:Y:S01]  /*0760*/  VOTEU.ALL UP0, P0 ;  /* 0x00000000003f7886 */ /* 0x000fe20000000000 */
[----:B-1----:R-:W-:Y:S01]  /*0770*/  @!UP1 ULEA UR10, UR11, UR10, 0x18 ;  /* 0x0000000a0b0a9291 */ /* 0x002fe2000f8ec03f */
[----:B------:R-:W-:Y:S01]  /*0780*/  VOTEU.ALL UP1, P0 ;  /* 0x00000000003f7886 */ /* 0x000fe20000020000 */
[----:B------:R-:W0:Y:S02]  /*0790*/  FENCE.VIEW.ASYNC.S ;  /* 0x00000000000073c6 */ /* 0x000e240000000000 */
[----:B0-----:R-:W0:Y:S02]  /*07a0*/  @!UP0 SYNCS.EXCH.64 URZ, [UR9+0x130], UR4 ;  /* 0x00013004093f85b2 */ /* 0x001e240008000100 */
[----:B------:R1:W0:Y:S01]  /*07b0*/  @!UP1 SYNCS.EXCH.64 URZ, [UR9+0x138], UR4 ;  /* 0x00013804093f95b2 */ /* 0x0002220008000100 */
[----:B------:R-:W-:Y:S01]  /*07c0*/  NOP ;  /* 0x0000000000007918 */ /* 0x000fe20000000000 */
[----:B-1----:R-:W-:-:S02]  /*07d0*/  ULDC.64 UR4, c[0x0][0x598] ;  /* 0x0001660000047ab9 */ /* 0x002fc40000000a00 */
[----:B------:R-:W-:Y:S02]  /*07e0*/  ISETP.NE.U32.AND P0, PT, RZ, UR4, PT ;  /* 0x00000004ff007c0c */ /* 0x000fe4000bf05070 */
[----:B------:R2:W0:Y:S02]  /*07f0*/  @!UP2 SYNCS.EXCH.64 URZ, [UR10+0x110], UR6 ;  /* 0x000110060a3fa5b2 */ /* 0x0004240008000100 */
[----:B------:R-:W-:Y:S01]  /*0800*/  ISETP.NE.AND.EX P0, PT, RZ, UR5, PT, P0 ;  /* 0x00000005ff007c0c */ /* 0x000fe2000bf05300 */
[----:B------:R2:W0:Y:S01]  /*0810*/  @!UP3 SYNCS.EXCH.64 URZ, [UR10+0x118], UR6 ;  /* 0x000118060a3fb5b2 */ /* 0x0004220008000100 */
[----:B------:R2:W0:Y:S01]  /*0820*/  @!UP4 SYNCS.EXCH.64 URZ, [UR10+0x120], UR6 ;  /* 0x000120060a3fc5b2 */ /* 0x0004220008000100 */
[----:B------:R2:W0:Y:S01]  /*0830*/  @!UP5 SYNCS.EXCH.64 URZ, [UR10+0x128], UR6 ;  /* 0x000128060a3fd5b2 */ /* 0x0004220008000100 */
[----:B------:R-:W-:Y:S01]  /*0840*/  NOP ;  /* 0x0000000000007918 */ /* 0x000fe20000000000 */
[----:B0-----:R-:W-:Y:S08]  /*0850*/  BAR.SYNC.DEFER_BLOCKING 0x0 ;  /* 0x0000000000007b1d */ /* 0x001ff00000010000 */
[----:B--23--:R-:W-:Y:S05]  /*0860*/  @!P0 BRA `(.L_x_4) ;  /* 0x00000000001c8947 */ /* 0x00cfea0003800000 */
[----:B------:R-:W0:Y:S02]  /*0870*/  LDC.64 R6, c[0x0][0x598] ;  /* 0x00016600ff067b82 */ /* 0x000e240000000a00 */
[----:B0-----:R-:W2:Y:S02]  /*0880*/  LDG.E.64 R6, desc[UR52][R6.64] ;  /* 0x0000003406067981 */ /* 0x001ea4000c1e1b00 */
[----:B--2---:R-:W-:-:S04]  /*0890*/  ISETP.NE.U32.AND P0, PT, R6, RZ, PT ;  /* 0x000000ff0600720c */ /* 0x004fc80003f05070 */
[----:B------:R-:W-:-:S13]  /*08a0*/  ISETP.NE.AND.EX P0, PT, R7, RZ, PT, P0 ;  /* 0x000000ff0700720c */ /* 0x000fda0003f05300 */
[----:B------:R-:W-:Y:S05]  /*08b0*/  @!P0 BRA `(.L_x_4) ;  /* 0x0000000000088947 */ /* 0x000fea0003800000 */
[----:B------:R1:W5:Y:S01]  /*08c0*/  LD.E R22, desc[UR52][R6.64] ;  /* 0x0000003406167980 */ /* 0x000362000c101900 */
[----:B------:R-:W-:Y:S05]  /*08d0*/  BRA `(.L_x_5) ;  /* 0x0000000000247947 */ /* 0x000fea0003800000 */
.L_x_4:
[----:B------:R-:W-:Y:S02]  /*08e0*/  ULDC.64 UR4, c[0x0][0x588] ;  /* 0x0001620000047ab9 */ /* 0x000fe40000000a00 */
[----:B------:R-:W-:-:S04]  /*08f0*/  ISETP.NE.U32.AND P0, PT, RZ, UR4, PT ;  /* 0x00000004ff007c0c */ /* 0x000fc8000bf05070 */
[----:B------:R-:W-:-:S13]  /*0900*/  ISETP.NE.AND.EX P0, PT, RZ, UR5, PT, P0 ;  /* 0x00000005ff007c0c */ /* 0x000fda000bf05300 */
[----:B------:R-:W-:Y:S05]  /*0910*/  @!P0 BRA `(.L_x_6) ;  /* 0x00000000000c8947 */ /* 0x000fea0003800000 */
[----:B------:R-:W0:Y:S02]  /*0920*/  LDC.64 R22, c[0x0][0x588] ;  /* 0x00016200ff167b82 */ /* 0x000e240000000a00 */
[----:B0-----:R0:W5:Y:S01]  /*0930*/  LDG.E R22, desc[UR52][R22.64] ;  /* 0x0000003416167981 */ /* 0x001162000c1e1900 */
[----:B------:R-:W-:Y:S05]  /*0940*/  BRA `(.L_x_5) ;  /* 0x0000000000087947 */ /* 0x000fea0003800000 */
.L_x_6:
[----:B------:R-:W-:Y:S02]  /*0950*/  ULDC UR4, c[0x0][0x580] ;  /* 0x0001600000047ab9 */ /* 0x000fe40000000800 */
[----:B------:R-:W-:-:S07]  /*0960*/  IMAD.U32 R22, RZ, RZ, UR4 ;  /* 0x00000004ff167e24 */ /* 0x000fce000f8e00ff */
.L_x_5:
[----:B------:R-:W-:Y:S02]  /*0970*/  ULDC.64 UR4, c[0x0][0x5a0] ;  /* 0x0001680000047ab9 */ /* 0x000fe40000000a00 */
[----:B------:R-:W-:-:S04]  /*0980*/  ISETP.NE.U32.AND P0, PT, RZ, UR4, PT ;  /* 0x00000004ff007c0c */ /* 0x000fc8000bf05070 */
[----:B------:R-:W-:-:S13]  /*0990*/  ISETP.NE.AND.EX P0, PT, RZ, UR5, PT, P0 ;  /* 0x00000005ff007c0c */ /* 0x000fda000bf05300 */
[----:B------:R-:W-:Y:S05]  /*09a0*/  @!P0 BRA `(.L_x_7) ;  /* 0x00000000001c8947 */ /* 0x000fea0003800000 */
[----:B-1----:R-:W1:Y:S02]  /*09b0*/  LDC.64 R6, c[0x0][0x5a0] ;  /* 0x00016800ff067b82 */ /* 0x002e640000000a00 */
[----:B-1----:R-:W2:Y:S02]  /*09c0*/  LDG.E.64 R6, desc[UR52][R6.64] ;  /* 0x0000003406067981 */ /* 0x002ea4000c1e1b00 */
[----:B--2---:R-:W-:-:S04]  /*09d0*/  ISETP.NE.U32.AND P0, PT, R6, RZ, PT ;  /* 0x000000ff0600720c */ /* 0x004fc80003f05070 */
[----:B------:R-:W-:-:S13]  /*09e0*/  ISETP.NE.AND.EX P0, PT, R7, RZ, PT, P0 ;  /* 0x000000ff0700720c */ /* 0x000fda0003f05300 */
[----:B------:R-:W-:Y:S05]  /*09f0*/  @!P0 BRA `(.L_x_7) ;  /* 0x0000000000088947 */ /* 0x000fea0003800000 */
[----:B0-----:R2:W5:Y:S01]  /*0a00*/  LD.E R23, desc[UR52][R6.64] ;  /* 0x0000003406177980 */ /* 0x001562000c101900 */
[----:B------:R-:W-:Y:S05]  /*0a10*/  BRA `(.L_x_8) ;  /* 0x0000000000247947 */ /* 0x000fea0003800000 */
.L_x_7:
[----:B------:R-:W-:Y:S02]  /*0a20*/  ULDC.64 UR4, c[0x0][0x590] ;  /* 0x0001640000047ab9 */ /* 0x000fe40000000a00 */
[----:B------:R-:W-:-:S04]  /*0a30*/  ISETP.NE.U32.AND P0, PT, RZ, UR4, PT ;  /* 0x00000004ff007c0c */ /* 0x000fc8000bf05070 */
[----:B------:R-:W-:-:S13]  /*0a40*/  ISETP.NE.AND.EX P0, PT, RZ, UR5, PT, P0 ;  /* 0x00000005ff007c0c */ /* 0x000fda000bf05300 */
[----:B------:R-:W-:Y:S05]  /*0a50*/  @!P0 BRA `(.L_x_9) ;  /* 0x00000000000c8947 */ /* 0x000fea0003800000 */
[----:B-1----:R-:W0:Y:S02]  /*0a60*/  LDC.64 R6, c[0x0][0x590] ;  /* 0x00016400ff067b82 */ /* 0x002e240000000a00 */
[----:B0-----:R0:W5:Y:S01]  /*0a70*/  LDG.E R23, desc[UR52][R6.64] ;  /* 0x0000003406177981 */ /* 0x001162000c1e1900 */
[----:B------:R-:W-:Y:S05]  /*0a80*/  BRA `(.L_x_8) ;  /* 0x0000000000087947 */ /* 0x000fea0003800000 */
.L_x_9:
[----:B------:R-:W-:Y:S02]  /*0a90*/  ULDC UR4, c[0x0][0x584] ;  /* 0x0001610000047ab9 */ /* 0x000fe40000000800 */
[----:B0-----:R-:W-:-:S07]  /*0aa0*/  IMAD.U32 R23, RZ, RZ, UR4 ;  /* 0x00000004ff177e24 */ /* 0x001fce000f8e00ff */
.L_x_8:
[----:B------:R-:W3:Y:S01]  /*0ab0*/  S2UR UR10, SR_CTAID.Y ;  /* 0x00000000000a79c3 */ /* 0x000ee20000002600 */
[----:B------:R-:W-:Y:S01]  /*0ac0*/  ULDC UR5, c[0x0][0x65c] ;  /* 0x0001970000057ab9 */ /* 0x000fe20000000800 */
[----:B------:R-:W-:Y:S01]  /*0ad0*/  UISETP.NE.AND UP0, UPT, UR15, 0x2, UPT ;  /* 0x000000020f00788c */ /* 0x000fe2000bf05270 */
[----:B------:R-:W-:Y:S01]  /*0ae0*/  PRMT R5, RZ, 0x7610, R5 ;  /* 0x00007610ff057816 */ /* 0x000fe20000000005 */
[----:B------:R-:W-:Y:S01]  /*0af0*/  UISETP.NE.AND UP2, UPT, UR5, 0x1, UPT ;  /* 0x000000010500788c */ /* 0x000fe2000bf45270 */
[----:B------:R-:W-:Y:S02]  /*0b00*/  IMAD.MOV.U32 R18, RZ, RZ, -0x1 ;  /* 0xffffffffff127424 */ /* 0x000fe400078e00ff */
[----:B------:R-:W-:Y:S01]  /*0b10*/  IMAD.MOV.U32 R19, RZ, RZ, -0x1 ;  /* 0xffffffffff137424 */ /* 0x000fe200078e00ff */
[----:B------:R-:W4:Y:S01]  /*0b20*/  S2UR UR4, SR_CTAID.X ;  /* 0x00000000000479c3 */ /* 0x000f220000002500 */
[----:B------:R-:W-:-:S06]  /*0b30*/  UP2UR UR38, UPR, URZ, 0x4 ;  /* 0x000000043f267883 */ /* 0x000fcc0008000000 */
[----:B------:R-:W-:Y:S01]  /*0b40*/  @UP2 ULDC UR12, c[0x0][0x10] ;  /* 0x00000400000c2ab9 */ /* 0x000fe20000000800 */
[----:B------:R-:W-:Y:S01]  /*0b50*/  @UP2 UMOV UR7, URZ ;  /* 0x0000003f00072c82 */ /* 0x000fe20008000000 */
[----:B------:R-:W-:Y:S01]  /*0b60*/  @UP2 UMOV UR5, URZ ;  /* 0x0000003f00052c82 */ /* 0x000fe20008000000 */
[----:B012---:R-:W0:Y:S01]  /*0b70*/  LDC.64 R6, c[0x0][0x650] ;  /* 0x00019400ff067b82 */ /* 0x007e220000000a00 */
[----:B---3--:R-:W-:Y:S02]  /*0b80*/  @UP2 UMOV UR9, UR10 ;  /* 0x0000000a00092c82 */ /* 0x008fe40008000000 */
[----:B------:R-:W-:Y:S01]  /*0b90*/  @UP2 UMOV UR6, UR9 ;  /* 0x0000000900062c82 */ /* 0x000fe20008000000 */
[----:B------:R-:W-:Y:S01]  /*0ba0*/  @!UP2 UMOV UR9, UR10 ;  /* 0x0000000a0009ac82 */ /* 0x000fe20008000000 */
[----:B----4-:R-:W-:-:S03]  /*0bb0*/  @UP2 UIMAD.WIDE.U32 UR12, UR4, UR12, UR6 ;  /* 0x0000000c040c22a5 */ /* 0x010fc6000f8e0006 */
[----:B------:R-:W-:Y:S01]  /*0bc0*/  @!UP2 ULDC UR6, c[0x0][0xc] ;  /* 0x000003000006aab9 */ /* 0x000fe20000000800 */
[----:B------:R-:W-:Y:S01]  /*0bd0*/  @UP2 UIADD3 UR14, UR13, UR5, URZ ;  /* 0x000000050d0e2290 */ /* 0x000fe2000fffe03f */
[----:B------:R-:W-:Y:S02]  /*0be0*/  ULDC UR10, c[0x0][0xc] ;  /* 0x00000300000a7ab9 */ /* 0x000fe40000000800 */
[----:B------:R-:W-:Y:S01]  /*0bf0*/  UMOV UR5, URZ ;  /* 0x0000003f00057c82 */ /* 0x000fe20008000000 */
[----:B------:R-:W-:Y:S01]  /*0c00*/  ULDC UR11, c[0x0][0x10] ;  /* 0x00000400000b7ab9 */ /* 0x000fe20000000800 */
[----:B------:R-:W-:Y:S02]  /*0c10*/  @!UP2 UIMAD.WIDE.U32 UR6, UR6, UR9, UR4 ;  /* 0x000000090606a2a5 */ /* 0x000fe4000f8e0004 */
[----:B------:R-:W-:Y:S01]  /*0c20*/  UIMAD.WIDE.U32 UR10, UR10, UR11, URZ ;  /* 0x0000000b0a0a72a5 */ /* 0x000fe2000f8e003f */
[----:B------:R-:W-:-:S03]  /*0c30*/  ULDC UR13, c[0x0][0x14] ;  /* 0x00000500000d7ab9 */ /* 0x000fc60000000800 */
[----:B------:R-:W-:Y:S02]  /*0c40*/  UIMAD.WIDE.U32 UR50, UR10, UR13, URZ ;  /* 0x0000000d0a3272a5 */ /* 0x000fe4000f8e003f */
[----:B------:R-:W-:Y:S01]  /*0c50*/  UIMAD UR37, UR11, UR13, URZ ;  /* 0x0000000d0b2572a4 */ /* 0x000fe2000f8e023f */
[----:B------:R-:W-:Y:S01]  /*0c60*/  @!UP2 UMOV UR12, UR6 ;  /* 0x00000006000cac82 */ /* 0x000fe20008000000 */
[----:B------:R-:W-:Y:S02]  /*0c70*/  @!UP2 UMOV UR14, UR7 ;  /* 0x00000007000eac82 */ /* 0x000fe40008000000 */
[----:B------:R-:W-:Y:S02]  /*0c80*/  UIADD3 UR37, UR51, UR37, URZ ;  /* 0x0000002533257290 */ /* 0x000fe4000fffe03f */
[----:B------:R-:W-:-:S04]  /*0c90*/  UIADD3 UR6, UP1, UR12, UR50, URZ ;  /* 0x000000320c067290 */ /* 0x000fc8000ff3e03f */
[----:B------:R-:W-:Y:S02]  /*0ca0*/  UIADD3.X UR7, UR14, UR37, URZ, UP1, !UPT ;  /* 0x000000250e077290 */ /* 0x000fe40008ffe43f */
[----:B------:R-:W-:Y:S02]  /*0cb0*/  USEL UR6, UR6, UR12, !UP0 ;  /* 0x0000000c06067287 */ /* 0x000fe4000c000000 */
[----:B------:R-:W-:-:S04]  /*0cc0*/  USEL UR7, UR7, UR14, !UP0 ;  /* 0x0000000e07077287 */ /* 0x000fc8000c000000 */
[----:B0-----:R-:W-:Y:S01]  /*0cd0*/  ISETP.LE.U32.AND P0, PT, R6, UR6, PT ;  /* 0x0000000606007c0c */ /* 0x001fe2000bf03070 */
[----:B------:R-:W-:Y:S02]  /*0ce0*/  IMAD.U32 R16, RZ, RZ, UR6 ;  /* 0x00000006ff107e24 */ /* 0x000fe4000f8e00ff */
[----:B------:R-:W-:Y:S02]  /*0cf0*/  IMAD.U32 R2, RZ, RZ, UR7 ;  /* 0x00000007ff027e24 */ /* 0x000fe4000f8e00ff */
[----:B------:R-:W-:-:S03]  /*0d00*/  IMAD.U32 R17, RZ, RZ, UR7 ;  /* 0x00000007ff117e24 */ /* 0x000fc6000f8e00ff */
[----:B------:R-:W-:Y:S01]  /*0d10*/  ISETP.GE.U32.AND.EX P0, PT, R2, R7, PT, P0 ;  /* 0x000000070200720c */ /* 0x000fe20003f06100 */
[----:B------:R-:W-:-:S12]  /*0d20*/  IMAD.MOV.U32 R2, RZ, RZ, -0x1 ;  /* 0xffffffffff027424 */ /* 0x000fd800078e00ff */
[----:B------:R-:W-:Y:S05]  /*0d30*/  @P0 BRA `(.L_x_10) ;  /* 0x00000004008c0947 */ /* 0x000fea0003800000 */
[----:B------:R-:W-:Y:S01]  /*0d40*/  I2FP.F32.U32 R2, UR4 ;  /* 0x0000000400027c45 */ /* 0x000fe20008201000 */
[----:B------:R-:W-:Y:S01]  /*0d50*/  ULDC.64 UR16, c[0x0][0x628] ;  /* 0x00018a0000107ab9 */ /* 0x000fe20000000a00 */
[----:B------:R-:W-:Y:S01]  /*0d60*/  ULDC UR6, c[0x0][0x150] ;  /* 0x0000540000067ab9 */ /* 0x000fe20000000800 */
[----:B------:R-:W-:Y:S01]  /*0d70*/  ISETP.NE.U32.AND P0, PT, RZ, UR16, PT ;  /* 0x00000010ff007c0c */ /* 0x000fe2000bf05070 */
[----:B------:R-:W-:Y:S01]  /*0d80*/  ULDC UR15, c[0x0][0x630] ;  /* 0x00018c00000f7ab9 */ /* 0x000fe20000000800 */
[----:B------:R-:W-:Y:S01]  /*0d90*/  FMUL R2, R2, UR6 ;  /* 0x0000000602027c20 */ /* 0x000fe20008400000 */
[----:B------:R-:W-:Y:S01]  /*0da0*/  R2UR UR19, R16 ;  /* 0x00000000101372ca */ /* 0x000fe200000e0000 */
[----:B------:R-:W-:Y:S01]  /*0db0*/  ULDC UR21, c[0x0][0x154] ;  /* 0x0000550000157ab9 */ /* 0x000fe20000000800 */
[----:B------:R-:W-:Y:S01]  /*0dc0*/  ISETP.NE.AND.EX P0, PT, RZ, UR17, PT, P0 ;  /* 0x00000011ff007c0c */ /* 0x000fe2000bf05300 */
[----:B------:R0:W1:Y:S01]  /*0dd0*/  F2I.U32.TRUNC.NTZ R5, R2 ;  /* 0x0000000200057305 */ /* 0x000062000020f000 */
[----:B------:R-:W-:-:S02]  /*0de0*/  R2UR UR20, R17 ;  /* 0x00000000111472ca */ /* 0x000fc400000e0000 */
[----:B------:R-:W-:Y:S02]  /*0df0*/  R2UR UR6, R16 ;  /* 0x00000000100672ca */ /* 0x000fe400000e0000 */
[----:B------:R-:W-:-:S07]  /*0e00*/  R2UR UR7, R17 ;  /* 0x00000000110772ca */ /* 0x000fce00000e0000 */
[----:B0-----:R-:W-:Y:S08]  /*0e10*/  @!P0 BRA `(.L_x_11) ;  /* 0x0000000000308947 */ /* 0x001ff00003800000 */
[----:B------:R-:W-:Y:S01]  /*0e20*/  R2UR UR6, R16 ;  /* 0x00000000100672ca */ /* 0x000fe200000e0000 */
[----:B------:R-:W-:Y:S01]  /*0e30*/  ULDC UR12, c[0x0][0x634] ;  /* 0x00018d00000c7ab9 */ /* 0x000fe20000000800 */
[----:B------:R-:W-:-:S11]  /*0e40*/  R2UR UR14, R17 ;  /* 0x00000000110e72ca */ /* 0x000fd600000e0000 */
[----:B------:R-:W-:-:S04]  /*0e50*/  UIADD3 UR12, UP1, UR6, UR12, URZ ;  /* 0x0000000c060c7290 */ /* 0x000fc8000ff3e03f */
[----:B------:R-:W-:-:S04]  /*0e60*/  UIADD3.X UR14, URZ, UR14, URZ, UP1, !UPT ;  /* 0x0000000e3f0e7290 */ /* 0x000fc80008ffe43f */
[----:B------:R-:W-:-:S04]  /*0e70*/  UIMAD.WIDE.U32 UR6, UR14, UR16, URZ ;  /* 0x000000100e0672a5 */ /* 0x000fc8000f8e003f */
[----:B------:R-:W-:Y:S02]  /*0e80*/  UIMAD.WIDE.U32 UR10, UP1, UR12, UR17, UR6 ;  /* 0x000000110c0a72a5 */ /* 0x000fe4000f820006 */
[----:B------:R-:W-:Y:S02]  /*0e90*/  UIMAD.WIDE.U32 UR6, UR12, UR16, URZ ;  /* 0x000000100c0672a5 */ /* 0x000fe4000f8e003f */
[----:B------:R-:W-:Y:S02]  /*0ea0*/  UIADD3.X UR13, URZ, URZ, URZ, UP1, !UPT ;  /* 0x0000003f3f0d7290 */ /* 0x000fe40008ffe43f */
[----:B------:R-:W-:Y:S01]  /*0eb0*/  UIADD3 URZ, UP1, UR7, UR10, URZ ;  /* 0x0000000a073f7290 */ /* 0x000fe2000ff3e03f */
[----:B------:R-:W-:-:S03]  /*0ec0*/  UMOV UR12, UR11 ;  /* 0x0000000b000c7c82 */ /* 0x000fc60008000000 */
[----:B------:R-:W-:-:S12]  /*0ed0*/  UIMAD.WIDE.U32.X UR6, UR14, UR17, UR12, UP1 ;  /* 0x000000110e0672a5 */ /* 0x000fd800088e040c */
.L_x_11:
[----:B------:R-:W-:Y:S01]  /*0ee0*/  USHF.R.U64 UR5, UR6, UR15, UR7 ;  /* 0x0000000f06057299 */ /* 0x000fe20008001207 */
[----:B------:R-:W-:Y:S01]  /*0ef0*/  I2FP.F32.U32 R2, UR9 ;  /* 0x0000000900027c45 */ /* 0x000fe20008201000 */
[----:B------:R-:W-:Y:S01]  /*0f00*/  USHF.R.U32.HI UR6, URZ, UR15, UR7 ;  /* 0x0000000f3f067299 */ /* 0x000fe20008011607 */
[----:B-1----:R-:W-:Y:S01]  /*0f10*/  R2UR UR14, R5 ;  /* 0x00000000050e72ca */ /* 0x002fe200000e0000 */
[----:B------:R-:W-:Y:S02]  /*0f20*/  UIADD3 UR17, UP1, URZ, -UR5, URZ ;  /* 0x800000053f117290 */ /* 0x000fe4000ff3e03f */
[----:B------:R-:W-:Y:S01]  /*0f30*/  FMUL R2, R2, UR21 ;  /* 0x0000001502027c20 */ /* 0x000fe20008400000 */
[----:B------:R-:W-:Y:S01]  /*0f40*/  ULDC.64 UR10, c[0x0][0x620] ;  /* 0x00018800000a7ab9 */ /* 0x000fe20000000a00 */
[----:B------:R-:W-:Y:S01]  /*0f50*/  UIADD3.X UR6, URZ, ~UR6, URZ, UP1, !UPT ;  /* 0x800000063f067290 */ /* 0x000fe20008ffe43f */
[----:B------:R-:W-:Y:S01]  /*0f60*/  UMOV UR12, UR19 ;  /* 0x00000013000c7c82 */ /* 0x000fe20008000000 */
[----:B------:R-:W-:-:S02]  /*0f70*/  UMOV UR13, UR20 ;  /* 0x00000014000d7c82 */ /* 0x000fc40008000000 */
[----:B------:R-:W-:Y:S01]  /*0f80*/  UIMAD UR6, UR6, UR10, URZ ;  /* 0x0000000a060672a4 */ /* 0x000fe2000f8e023f */
[----:B------:R-:W0:Y:S01]  /*0f90*/  F2I.U32.TRUNC.NTZ R2, R2 ;  /* 0x0000000200027305 */ /* 0x000e22000020f000 */
[----:B------:R-:W-:Y:S02]  /*0fa0*/  UIMAD.WIDE.U32 UR12, UR17, UR10, UR12 ;  /* 0x0000000a110c72a5 */ /* 0x000fe4000f8e000c */
[----:B------:R-:W-:Y:S01]  /*0fb0*/  UIMAD UR17, UR17, UR11, UR6 ;  /* 0x0000000b111172a4 */ /* 0x000fe2000f8e0206 */
[----:B------:R-:W-:Y:S01]  /*0fc0*/  ULDC UR24, c[0x0][0x658] ;  /* 0x0001960000187ab9 */ /* 0x000fe20000000800 */
[----:B------:R-:W-:Y:S02]  /*0fd0*/  UMOV UR22, 0xffffffff ;  /* 0xffffffff00167882 */ /* 0x000fe40000000000 */
[----:B------:R-:W-:Y:S01]  /*0fe0*/  UIADD3 UR17, UR13, UR17, URZ ;  /* 0x000000110d117290 */ /* 0x000fe2000fffe03f */
[----:B------:R-:W-:Y:S01]  /*0ff0*/  ULDC UR19, c[0x0][0x618] ;  /* 0x0001860000137ab9 */ /* 0x000fe20000000800 */
[----:B------:R-:W-:Y:S01]  /*1000*/  ULDC.64 UR6, c[0x0][0x640] ;  /* 0x0001900000067ab9 */ /* 0x000fe20000000a00 */
[----:B------:R-:W-:Y:S01]  /*1010*/  USHF.L.U32 UR13, UR22, UR24, URZ ;  /* 0x00000018160d7299 */ /* 0x000fe2000800063f */
[----:B------:R-:W-:Y:S01]  /*1020*/  ISETP.NE.U32.AND P0, PT, RZ, UR6, PT ;  /* 0x00000006ff007c0c */ /* 0x000fe2000bf05070 */
[----:B------:R-:W-:-:S02]  /*1030*/  USHF.R.U64 UR22, UR12, UR19, UR17 ;  /* 0x000000130c167299 */ /* 0x000fc40008001211 */
[----:B------:R-:W-:Y:S01]  /*1040*/  USHF.R.U32.HI UR12, URZ, UR19, UR17 ;  /* 0x000000133f0c7299 */ /* 0x000fe20008011611 */
[----:B0-----:R-:W-:Y:S01]  /*1050*/  R2UR UR16, R2 ;  /* 0x00000000021072ca */ /* 0x001fe200000e0000 */
[----:B------:R-:W-:Y:S01]  /*1060*/  ULDC UR21, c[0x0][0x608] ;  /* 0x0001820000157ab9 */ /* 0x000fe20000000800 */
[----:B------:R-:W-:Y:S01]  /*1070*/  ISETP.NE.AND.EX P0, PT, RZ, UR7, PT, P0 ;  /* 0x00000007ff007c0c */ /* 0x000fe2000bf05300 */
[----:B------:R-:W-:Y:S02]  /*1080*/  USHF.R.U64 UR26, UR22, UR21, UR12 ;  /* 0x00000015161a7299 */ /* 0x000fe4000800120c */
[----:B------:R-:W-:Y:S01]  /*1090*/  USHF.R.U32.HI UR12, URZ, UR21, UR12 ;  /* 0x000000153f0c7299 */ /* 0x000fe2000801160c */
[----:B------:R-:W-:Y:S01]  /*10a0*/  UMOV UR20, 0x1 ;  /* 0x0000000100147882 */ /* 0x000fe20000000000 */
[----:B------:R-:W-:Y:S02]  /*10b0*/  UIADD3 UR14, -UR14, URZ, URZ ;  /* 0x0000003f0e0e7290 */ /* 0x000fe4000fffe13f */
[----:B------:R-:W-:-:S02]  /*10c0*/  USHF.R.U64 UR27, UR26, UR24, UR12 ;  /* 0x000000181a1b7299 */ /* 0x000fc4000800120c */
[----:B------:R-:W-:Y:S01]  /*10d0*/  USHF.L.U32 UR19, UR20, UR24, URZ ;  /* 0x0000001814137299 */ /* 0x000fe2000800063f */
[----:B------:R-:W-:Y:S01]  /*10e0*/  ULDC UR15, c[0x0][0x144] ;  /* 0x00005100000f7ab9 */ /* 0x000fe20000000800 */
[----:B------:R-:W-:Y:S01]  /*10f0*/  ULDC UR10, c[0x0][0x600] ;  /* 0x00018000000a7ab9 */ /* 0x000fe20000000800 */
[----:B------:R-:W-:Y:S02]  /*1100*/  ULOP3.LUT UR20, URZ, UR13, URZ, 0x33, !UPT ;  /* 0x0000000d3f147292 */ /* 0x000fe4000f8e333f */
[----:B------:R-:W-:Y:S02]  /*1110*/  USHF.R.U32.HI UR13, URZ, UR24, UR12 ;  /* 0x000000183f0d7299 */ /* 0x000fe4000801160c */
[----:B------:R-:W-:Y:S02]  /*1120*/  UIADD3 UR11, UR10, -0x1, URZ ;  /* 0xffffffff0a0b7890 */ /* 0x000fe4000fffe03f */
[----:B------:R-:W-:Y:S02]  /*1130*/  UIADD3 UR23, -UR16, URZ, URZ ;  /* 0x0000003f10177290 */ /* 0x000fe4000fffe13f */
[----:B------:R-:W-:Y:S01]  /*1140*/  UIMAD UR4, UR15, UR14, UR4 ;  /* 0x0000000e0f0472a4 */ /* 0x000fe2000f8e0204 */
[----:B------:R-:W-:Y:S01]  /*1150*/  ULDC UR28, c[0x0][0x148] ;  /* 0x00005200001c7ab9 */ /* 0x000fe20000000800 */
[----:B------:R-:W-:Y:S01]  /*1160*/  ULDC UR24, c[0x0][0x648] ;  /* 0x0001920000187ab9 */ /* 0x000fe20000000800 */
[----:B------:R-:W-:Y:S01]  /*1170*/  ULDC UR25, c[0x0][0x638] ;  /* 0x00018e0000197ab9 */ /* 0x000fe20000000800 */
[----:B------:R-:W-:Y:S01]  /*1180*/  UMOV UR12, UR27 ;  /* 0x0000001b000c7c82 */ /* 0x000fe20008000000 */
[----:B------:R-:W-:Y:S07]  /*1190*/  @!P0 BRA `(.L_x_12) ;  /* 0x0000000000308947 */ /* 0x000fee0003800000 */
[----:B------:R-:W-:Y:S02]  /*11a0*/  ULDC UR16, c[0x0][0x64c] ;  /* 0x0001930000107ab9 */ /* 0x000fe40000000800 */
        /* <DEDUP_REMOVED lines=8> */
[----:B------:R-:W-:-:S07]  /*1230*/  UIMAD.WIDE.U32.X UR6, UR21, UR7, UR16, UP1 ;  /* 0x00000007150672a5 */ /* 0x000fce00088e0410 */
[----:B------:R-:W-:Y:S01]  /*1240*/  UMOV UR12, UR6 ;  /* 0x00000006000c7c82 */ /* 0x000fe20008000000 */
[----:B------:R-:W-:-:S05]  /*1250*/  UMOV UR13, UR7 ;  /* 0x00000007000d7c82 */ /* 0x000fca0008000000 */
.L_x_12:
[----:B------:R-:W-:Y:S01]  /*1260*/  UISETP.NE.AND UP1, UPT, UR38, URZ, UPT ;  /* 0x0000003f2600728c */ /* 0x000fe2000bf25270 */
[----:B------:R-:W-:Y:S01]  /*1270*/  IMAD.MOV.U32 R5, RZ, RZ, 0x1 ;  /* 0x00000001ff057424 */ /* 0x000fe200078e00ff */
[----:B------:R-:W-:Y:S01]  /*1280*/  USHF.R.U64 UR6, UR12, UR24, UR13 ;  /* 0x000000180c067299 */ /* 0x000fe2000800120d */
[----:B------:R-:W-:Y:S01]  /*1290*/  IMAD.U32 R19, RZ, RZ, UR5 ;  /* 0x00000005ff137e24 */ /* 0x000fe2000f8e00ff */
[----:B------:R-:W-:Y:S02]  /*12a0*/  ULOP3.LUT UR20, UR26, UR20, URZ, 0xc0, !UPT ;  /* 0x000000141a147292 */ /* 0x000fe4000f8ec03f */
[----:B------:R-:W-:Y:S02]  /*12b0*/  UIADD3 UR7, -UR6, URZ, URZ ;  /* 0x0000003f06077290 */ /* 0x000fe4000fffe13f */
[----:B------:R-:W-:Y:S02]  /*12c0*/  UIMAD UR19, UR19, UR6, UR20 ;  /* 0x00000006131372a4 */ /* 0x000fe4000f8e0214 */
[----:B------:R-:W-:-:S02]  /*12d0*/  ULOP3.LUT UR11, UR22, UR11, URZ, 0xc0, !UPT ;  /* 0x0000000b160b7292 */ /* 0x000fc4000f8ec03f */
[----:B------:R-:W-:Y:S02]  /*12e0*/  @UP1 UIMAD UR4, UR28, UR23, UR9 ;  /* 0x000000171c0412a4 */ /* 0x000fe4000f8e0209 */
[----:B------:R-:W-:-:S03]  /*12f0*/  UIMAD UR6, UR7, UR25, UR27 ;  /* 0x00000019070672a4 */ /* 0x000fc6000f8e021b */
[----:B------:R-:W-:Y:S01]  /*1300*/  ULDC UR7, c[0x0][0x610] ;  /* 0x0001840000077ab9 */ /* 0x000fe20000000800 */
[----:B------:R-:W-:Y:S02]  /*1310*/  UIMAD UR6, UR6, UR10, UR11 ;  /* 0x0000000a060672a4 */ /* 0x000fe4000f8e020b */
[----:B------:R-:W-:-:S04]  /*1320*/  UIMAD UR4, UR19, UR7, UR4 ;  /* 0x00000007130472a4 */ /* 0x000fc8000f8e0204 */
[----:B------:R-:W-:Y:S02]  /*1330*/  USEL UR7, UR6, UR4, !UP1 ;  /* 0x0000000406077287 */ /* 0x000fe4000c800000 */
[----:B------:R-:W-:-:S04]  /*1340*/  USEL UR4, UR4, UR6, !UP1 ;  /* 0x0000000604047287 */ /* 0x000fc8000c800000 */
[----:B------:R-:W-:Y:S02]  /*1350*/  IMAD.U32 R2, RZ, RZ, UR7 ;  /* 0x00000007ff027e24 */ /* 0x000fe4000f8e00ff */
[----:B------:R-:W-:-:S07]  /*1360*/  IMAD.U32 R18, RZ, RZ, UR4 ;  /* 0x00000004ff127e24 */ /* 0x000fce000f8e00ff */
.L_x_10:
[----:B------:R-:W-:Y:S02]  /*1370*/  ULDC UR4, c[0x0][0x28c] ;  /* 0x0000a30000047ab9 */ /* 0x000fe40000000800 */
[----:B------:R-:W-:-:S04]  /*1380*/  UIADD3 UR4, UR4, 0x3f, URZ ;  /* 0x0000003f04047890 */ /* 0x000fc8000fffe03f */
[----:B------:R-:W-:-:S04]  /*1390*/  USHF.R.S32.HI UR5, URZ, 0x1f, UR4 ;  /* 0x0000001f3f057899 */ /* 0x000fc80008011404 */
[----:B------:R-:W-:-:S04]  /*13a0*/  ULEA.HI UR5, UR5, UR4, URZ, 0x6 ;  /* 0x0000000405057291 */ /* 0x000fc8000f8f303f */
[----:B------:R-:W-:Y:S01]  /*13b0*/  USHF.R.S32.HI UR39, URZ, 0x6, UR5 ;  /* 0x000000063f277899 */ /* 0x000fe20008011405 */
[----:B------:R-:W-:Y:S11]  /*13c0*/  @!P1 BRA `(.L_x_13) ;  /* 0x0000003400c09947 */ /* 0x000ff60003800000 */
[----:B------:R-:W-:-:S06]  /*13d0*/  UISETP.GT.U32.AND UP1, UPT, UR18, 0x1, UPT ;  /* 0x000000011200788c */ /* 0x000fcc000bf24070 */
[----:B------:R-:W-:-:S13]  /*13e0*/  PLOP3.LUT P0, PT, PT, PT, UP1, 0x80, 0x0 ;  /* 0x000000000000781c */ /* 0x000fda0003f0f018 */
[----:B------:R-:W-:Y:S05]  /*13f0*/  @P0 EXIT ;  /* 0x000000000000094d */ /* 0x000fea0003800000 */
.L_x_14:
[----:B------:R-:W-:-:S08]  /*1400*/  NOP ;  /* 0x0000000000007918 */ /* 0x000fd00000000000 */
[----:B------:R-:W0:Y:S02]  /*1410*/  USETMAXREG.TRY_ALLOC.CTAPOOL UP1, 0xe8 ;  /* 0x000000e8000079c8 */ /* 0x000e240008020600 */
[----:B0-----:R-:W-:-:S13]  /*1420*/  PLOP3.LUT P0, PT, PT, PT, UP1, 0x80, 0x0 ;  /* 0x000000000000781c */ /* 0x001fda0003f0f018 */
[----:B------:R-:W-:Y:S05]  /*1430*/  @!P0 BRA `(.L_x_14) ;  /* 0xfffffffc00f08947 */ /* 0x000fea000383ffff */
[----:B------:R-:W-:-:S13]  /*1440*/  LOP3.LUT P0, RZ, R5, 0xff, RZ, 0xc0, !PT ;  /* 0x000000ff05ff7812 */ /* 0x000fda000780c0ff */
[----:B------:R-:W-:Y:S05]  /*1450*/  @!P0 EXIT ;  /* 0x000000000000894d */ /* 0x000fea0003800000 */
[----:B------:R-:W0:Y:S01]  /*1460*/  S2UR UR5, SR_CgaCtaId ;  /* 0x00000000000579c3 */ /* 0x000e220000008800 */
[----:B------:R-:W-:Y:S01]  /*1470*/  VIADD R6, R0, 0xffffffff ;  /* 0xffffffff00067836 */ /* 0x000fe20000000000 */
[----:B------:R-:W-:Y:S01]  /*1480*/  SHF.R.S32.HI R0, RZ, 0x1f, R3 ;  /* 0x0000001fff007819 */ /* 0x000fe20000011403 */
[----:B------:R-:W-:Y:S01]  /*1490*/  USHF.R.U32.HI UR4, URZ, 0x4, UR39 ;  /* 0x000000043f047899 */ /* 0x000fe20008011627 */
[----:B------:R-:W-:Y:S02]  /*14a0*/  UMOV UR42, 0x400 ;  /* 0x00000400002a7882 */ /* 0x000fe40000000000 */
[----:B------:R-:W-:Y:S01]  /*14b0*/  R2UR UR49, R6 ;  /* 0x00000000063172ca */ /* 0x000fe200000e0000 */
[----:B------:R-:W-:Y:S01]  /*14c0*/  ULOP3.LUT UR43, UR39, 0xf, URZ, 0xc0, !UPT ;  /* 0x0000000f272b7892 */ /* 0x000fe2000f8ec03f */
[CC--:B------:R-:W-:Y:S01]  /*14d0*/  LEA.HI R4, R0.reuse, R3.reuse, RZ, 0x2 ;  /* 0x0000000300047211 */ /* 0x0c0fe200078f10ff */
[----:B------:R-:W-:Y:S01]  /*14e0*/  ULOP3.LUT UR4, UR4, 0x1, URZ, 0xc0, !UPT ;  /* 0x0000000104047892 */ /* 0x000fe2000f8ec03f */
[----:B------:R-:W-:Y:S01]  /*14f0*/  LEA.HI R0, R0, R3, RZ, 0x5 ;  /* 0x0000000300007211 */ /* 0x000fe200078f28ff */
[----:B------:R-:W-:Y:S01]  /*1500*/  USEL UR43, UR43, URZ, !UP0 ;  /* 0x0000003f2b2b7287 */ /* 0x000fe2000c000000 */
[--C-:B------:R-:W-:Y:S01]  /*1510*/  SHF.R.S32.HI R48, RZ, 0x2, R4.reuse ;  /* 0x00000002ff307819 */ /* 0x100fe20000011404 */
[----:B------:R-:W-:Y:S01]  /*1520*/  UISETP.EQ.U32.AND UP0, UPT, UR4, 0x1, !UP0 ;  /* 0x000000010400788c */ /* 0x000fe2000c702070 */
[----:B------:R-:W-:Y:S01]  /*1530*/  SHF.R.S32.HI R5, RZ, 0x1f, R4 ;  /* 0x0000001fff057819 */ /* 0x000fe20000011404 */
[----:B------:R-:W-:Y:S01]  /*1540*/  UISETP.LT.AND UP1, UPT, UR39, 0x1, UPT ;  /* 0x000000012700788c */ /* 0x000fe2000bf21270 */
[----:B------:R-:W-:Y:S01]  /*1550*/  LOP3.LUT R50, R4, 0xfffffffc, RZ, 0xc0, !PT ;  /* 0xfffffffc04327812 */ /* 0x000fe200078ec0ff */
[----:B------:R-:W-:Y:S01]  /*1560*/  ULDC UR6, c[0x0][0x284] ;  /* 0x0000a10000067ab9 */ /* 0x000fe20000000800 */
[----:B------:R-:W-:Y:S01]  /*1570*/  LEA.HI R5, R5, R48, RZ, 0x3 ;  /* 0x0000003005057211 */ /* 0x000fe200078f18ff */
[----:B------:R-:W-:Y:S01]  /*1580*/  USHF.L.U32 UR49, UR49, 0x3, URZ ;  /* 0x0000000331317899 */ /* 0x000fe2000800063f */
[----:B------:R-:W-:Y:S01]  /*1590*/  ISETP.NE.AND P0, PT, R6, RZ, PT ;  /* 0x000000ff0600720c */ /* 0x000fe20003f05270 */
[----:B------:R-:W-:Y:S01]  /*15a0*/  USEL UR45, UR39, 0x1, UP1 ;  /* 0x00000001272d7887 */ /* 0x000fe20008800000 */
[----:B------:R-:W-:Y:S01]  /*15b0*/  LOP3.LUT R5, R5, 0xfffffff8, RZ, 0xc0, !PT ;  /* 0xfffffff805057812 */ /* 0x000fe200078ec0ff */
[----:B------:R-:W-:Y:S01]  /*15c0*/  IMAD.IADD R50, R3, 0x1, -R50 ;  /* 0x0000000103327824 */ /* 0x000fe200078e0a32 */
[----:B0-----:R-:W-:Y:S01]  /*15d0*/  ULEA UR42, UR5, UR42, 0x18 ;  /* 0x0000002a052a7291 */ /* 0x001fe2000f8ec03f */
[----:B------:R-:W-:Y:S01]  /*15e0*/  IMAD.U32 R52, RZ, RZ, UR49 ;  /* 0x00000031ff347e24 */ /* 0x000fe2000f8e00ff */
[----:B------:R-:W-:Y:S01]  /*15f0*/  SEL R60, RZ, 0x1, P0 ;  /* 0x00000001ff3c7807 */ /* 0x000fe20000000000 */
[----:B------:R-:W-:Y:S01]  /*1600*/  IMAD.IADD R48, R48, 0x1, -R5 ;  /* 0x0000000130307824 */ /* 0x000fe200078e0a05 */
[----:B------:R-:W-:Y:S01]  /*1610*/  UIADD3 UR44, UR42, 0x110, URZ ;  /* 0x000001102a2c7890 */ /* 0x000fe2000fffe03f */
[----:B------:R-:W-:Y:S01]  /*1620*/  SHF.R.S32.HI R5, RZ, 0x5, R0 ;  /* 0x00000005ff057819 */ /* 0x000fe20000011400 */
[----:B------:R-:W-:Y:S01]  /*1630*/  UIADD3 UR4, UR42, 0x20200, URZ ;  /* 0x000202002a047890 */ /* 0x000fe2000fffe03f */
[C---:B------:R-:W-:Y:S01]  /*1640*/  LOP3.LUT R54, R52.reuse, 0x8, RZ, 0xc0, !PT ;  /* 0x0000000834367812 */ /* 0x040fe200078ec0ff */
[----:B------:R-:W-:Y:S01]  /*1650*/  UIADD3 UR5, UR42, 0x200, URZ ;  /* 0x000002002a057890 */ /* 0x000fe2000fffe03f */
[--C-:B------:R-:W-:Y:S01]  /*1660*/  SHF.R.S32.HI R49, RZ, 0x1f, R48.reuse ;  /* 0x0000001fff317819 */ /* 0x100fe20000011430 */
[----:B------:R-:W-:Y:S01]  /*1670*/  USHF.R.U32.HI UR4, URZ, 0x4, UR4 ;  /* 0x000000043f047899 */ /* 0x000fe20008011604 */
[C-C-:B------:R-:W-:Y:S01]  /*1680*/  IMAD R55, R5.reuse, -0x10, -R48.reuse ;  /* 0xfffffff005377824 */ /* 0x140fe200078e0a30 */
[----:B------:R-:W-:Y:S01]  /*1690*/  USHF.R.U32.HI UR5, URZ, 0x4, UR5 ;  /* 0x000000043f057899 */ /* 0x000fe20008011605 */
[----:B------:R-:W-:Y:S01]  /*16a0*/  IMAD.U32 R51, RZ, RZ, UR44 ;  /* 0x0000002cff337e24 */ /* 0x000fe2000f8e00ff */
[----:B------:R-:W-:Y:S01]  /*16b0*/  ULOP3.LUT UR4, UR4, 0x3fff, URZ, 0xc0, !UPT ;  /* 0x00003fff04047892 */ /* 0x000fe2000f8ec03f */
[----:B------:R-:W-:Y:S01]  /*16c0*/  IMAD.WIDE R48, R5, 0x10, R48 ;  /* 0x0000001005307825 */ /* 0x000fe200078e0230 */
[----:B------:R-:W-:Y:S01]  /*16d0*/  ULOP3.LUT UR5, UR5, 0x3fff, URZ, 0xc0, !UPT ;  /* 0x00003fff05057892 */ /* 0x000fe2000f8ec03f */
[----:B------:R-:W-:Y:S01]  /*16e0*/  LOP3.LUT R52, R52, 0x8, RZ, 0xc, !PT ;  /* 0x0000000834347812 */ /* 0x000fe200078e0cff */
[----:B------:R-:W-:Y:S01]  /*16f0*/  ULOP3.LUT UR40, UR36, 0x1, URZ, 0xfc, !UPT ;  /* 0x0000000124287892 */ /* 0x000fe2000f8efc3f */
[----:B------:R-:W-:Y:S01]  /*1700*/  VIADD R53, R51, UR49 ;  /* 0x0000003133357c36 */ /* 0x000fe20008000000 */
[----:B------:R-:W-:Y:S01]  /*1710*/  LOP3.LUT R54, R54, 0x18, RZ, 0x3c, !PT ;  /* 0x0000001836367812 */ /* 0x000fe200078e3cff */
[----:B------:R-:W-:Y:S01]  /*1720*/  VIADD R55, R55, UR6 ;  /* 0x0000000637377c36 */ /* 0x000fe20008000000 */
[----:B------:R-:W-:-:S02]  /*1730*/  USHF.L.U32 UR41, UR39, 0x1, URZ ;  /* 0x0000000127297899 */ /* 0x000fc4000800063f */
[----:B------:R-:W-:Y:S02]  /*1740*/  UIADD3 UR45, -UR45, UR39, URZ ;  /* 0x000000272d2d7290 */ /* 0x000fe4000fffe13f */
[----:B------:R-:W-:Y:S02]  /*1750*/  USEL UR46, URZ, 0x1, !UP0 ;  /* 0x000000013f2e7887 */ /* 0x000fe4000c000000 */
[----:B------:R-:W-:Y:S02]  /*1760*/  ULOP3.LUT UR47, UR4, 0x10000, URZ, 0xfc, !UPT ;  /* 0x00010000042f7892 */ /* 0x000fe4000f8efc3f */
[----:B------:R-:W-:-:S12]  /*1770*/  ULOP3.LUT UR48, UR5, 0x10000, URZ, 0xfc, !UPT ;  /* 0x0001000005307892 */ /* 0x000fd8000f8efc3f */
.L_x_82:
[----:B------:R-:W-:Y:S01]  /*1780*/  SHF.L.U32 R0, R60, 0x1f, RZ ;  /* 0x0000001f3c007819 */ /* 0x000fe200000006ff */
[----:B------:R-:W-:Y:S02]  /*1790*/  ULDC UR4, c[0x0][0x28c] ;  /* 0x0000a30000047ab9 */ /* 0x000fe40000000800 */
[----:B------:R-:W-:Y:S01]  /*17a0*/  ISETP.LT.AND P1, PT, RZ, UR4, PT ;  /* 0x00000004ff007c0c */ /* 0x000fe2000bf21270 */
[----:B------:R-:W0:Y:S02]  /*17b0*/  SYNCS.PHASECHK.TRANS64.TRYWAIT P0, [R51+UR49], R0 ;  /* 0x00000000330075a7 */ /* 0x000e240008000171 */
[----:B01234-:R-:W-:Y:S10]  /*17c0*/  @!P0 BRA `(.L_x_15) ;  /* 0x0000004800648947 */ /* 0x01fff40003800000 */
.L_x_116:
[----:B------:R-:W-:Y:S05]  /*17d0*/  @P1 BRA `(.L_x_16) ;  /* 0x0000000000401947 */ /* 0x000fea0003800000 */
[----:B0-----:R-:W-:Y:S01]  /*17e0*/  MOV R0, 0x0 ;  /* 0x0000000000007802 */ /* 0x001fe20000000f00 */
[----:B------:R-:W-:Y:S01]  /*17f0*/  ULDC.64 UR4, c[0x4][0x68] ;  /* 0x01001a0000047ab9 */ /* 0x000fe20000000a00 */
[----:B------:R-:W-:Y:S01]  /*1800*/  ULDC.64 UR6, c[0x4][0x8] ;  /* 0x0100020000067ab9 */ /* 0x000fe20000000a00 */
[----:B------:R-:W-:Y:S01]  /*1810*/  IMAD.U32 R4, RZ, RZ, UR4 ;  /* 0x00000004ff047e24 */ /* 0x000fe2000f8e00ff */
[----:B------:R0:W1:Y:S01]  /*1820*/  LDC.64 R14, c[0x4][R0] ;  /* 0x01000000000e7b82 */ /* 0x0000620000000a00 */
[----:B------:R-:W-:Y:S01]  /*1830*/  IMAD.U32 R5, RZ, RZ, UR5 ;  /* 0x00000005ff057e24 */ /* 0x000fe2000f8e00ff */
[----:B------:R-:W-:Y:S01]  /*1840*/  ULDC.64 UR4, c[0x4][0x70] ;  /* 0x01001c0000047ab9 */ /* 0x000fe20000000a00 */
[----:B------:R-:W-:Y:S02]  /*1850*/  IMAD.U32 R10, RZ, RZ, UR6 ;  /* 0x00000006ff0a7e24 */ /* 0x000fe4000f8e00ff */
[----:B------:R-:W-:Y:S02]  /*1860*/  IMAD.U32 R6, RZ, RZ, UR4 ;  /* 0x00000004ff067e24 */ /* 0x000fe4000f8e00ff */
[----:B------:R-:W-:-:S02]  /*1870*/  IMAD.U32 R7, RZ, RZ, UR5 ;  /* 0x00000005ff077e24 */ /* 0x000fc4000f8e00ff */
[----:B------:R-:W-:Y:S02]  /*1880*/  IMAD.U32 R11, RZ, RZ, UR7 ;  /* 0x00000007ff0b7e24 */ /* 0x000fe4000f8e00ff */
[----:B------:R-:W-:Y:S02]  /*1890*/  IMAD.MOV.U32 R8, RZ, RZ, 0x1e1 ;  /* 0x000001e1ff087424 */ /* 0x000fe400078e00ff */
[----:B------:R-:W-:Y:S02]  /*18a0*/  IMAD.MOV.U32 R12, RZ, RZ, 0x1 ;  /* 0x00000001ff0c7424 */ /* 0x000fe400078e00ff */
[----:B0-----:R-:W-:-:S07]  /*18b0*/  IMAD.MOV.U32 R13, RZ, RZ, RZ ;  /* 0x000000ffff0d7224 */ /* 0x001fce00078e00ff */
[----:B------:R-:W-:-:S07]  /*18c0*/  LEPC R20, `(.L_x_16) ;  /* 0x000000001014794e */ /* 0x000fce0000000000 */
[----:B-1---5:R-:W-:Y:S05]  /*18d0*/  CALL.ABS.NOINC R14 ;  /* 0x000000000e007343 */ /* 0x022fea0003c00000 */
.L_x_16:
[----:B0-----:R-:W-:-:S05]  /*18e0*/  IMAD.U32 R0, RZ, RZ, UR40 ;  /* 0x00000028ff007e24 */ /* 0x001fca000f8e00ff */
[----:B------:R-:W-:-:S13]  /*18f0*/  ISETP.NE.AND P0, PT, R0, 0x3, PT ;  /* 0x000000030000780c */ /* 0x000fda0003f05270 */
[----:B------:R-:W-:Y:S05]  /*1900*/  @!P0 BRA `(.L_x_17) ;  /* 0x0000000000048947 */ /* 0x000fea0003800000 */
[----:B------:R-:W-:Y:S01]  /*1910*/  BPT.TRAP 0x1 ;  /* 0x000000040000795c */ /* 0x000fe20000300000 */
.L_x_17:
[----:B------:R-:W-:Y:S02]  /*1920*/  IMAD.U32 R3, RZ, RZ, UR43 ;  /* 0x0000002bff037e24 */ /* 0x000fe4000f8e00ff */
[----:B------:R-:W-:-:S03]  /*1930*/  IMAD.U32 R0, RZ, RZ, UR46 ;  /* 0x0000002eff007e24 */ /* 0x000fc6000f8e00ff */
[----:B------:R-:W-:Y:S02]  /*1940*/  LEA R3, R3, UR42, 0x3 ;  /* 0x0000002a03037c11 */ /* 0x000fe4000f8e18ff */
[----:B------:R-:W-:-:S04]  /*1950*/  SHF.L.U32 R0, R0, 0x1f, RZ ;  /* 0x0000001f00007819 */ /* 0x000fc800000006ff */
[----:B------:R0:W1:Y:S01]  /*1960*/  SYNCS.PHASECHK.TRANS64.TRYWAIT P1, [R3+URZ], R0 ;  /* 0x00000000030075a7 */ /* 0x000062000802017f */
[----:B------:R-:W-:Y:S05]  /*1970*/  @!P0 BRA `(.L_x_18) ;  /* 0x0000000000048947 */ /* 0x000fea0003800000 */
[----:B------:R-:W-:Y:S01]  /*1980*/  BPT.TRAP 0x1 ;  /* 0x000000040000795c */ /* 0x000fe20000300000 */
.L_x_18:
[----:B-1----:R-:W-:Y:S05]  /*1990*/  @P1 BRA `(.L_x_19) ;  /* 0x0000000000081947 */ /* 0x002fea0003800000 */
[----:B------:R-:W1:Y:S02]  /*19a0*/  SYNCS.PHASECHK.TRANS64.TRYWAIT P1, [R3+URZ], R0 ;  /* 0x00000000030075a7 */ /* 0x000e64000802017f */
[----:B-1----:R-:W-:Y:S05]  /*19b0*/  @!P1 BRA `(.L_x_20) ;  /* 0x0000004400fc9947 */ /* 0x002fea0003800000 */
.L_x_19:
[----:B------:R-:W-:Y:S05]  /*19c0*/  WARPSYNC.ALL ;  /* 0x0000000000007948 */ /* 0x000fea0003800000 */
[----:B------:R-:W-:Y:S01]  /*19d0*/  ULEA UR9, UR43, UR48, 0x9 ;  /* 0x000000302b097291 */ /* 0x000fe2000f8e483f */
[----:B------:R-:W-:Y:S01]  /*19e0*/  WARPGROUP.ARRIVE ;  /* 0x00000000000079c5 */ /* 0x000fe20000000000 */
[----:B------:R-:W-:Y:S01]  /*19f0*/  UIMAD UR8, UR43, 0x180, UR47 ;  /* 0x000001802b0878a4 */ /* 0x000fe2000f8e022f */
[----:B01----:R-:W-:Y:S01]  /*1a00*/  IMAD.U32 R0, RZ, RZ, UR45 ;  /* 0x0000002dff007e24 */ /* 0x003fe2000f8e00ff */
[----:B------:R-:W-:Y:S01]  /*1a10*/  UMOV UR5, 0x40000040 ;  /* 0x4000004000057882 */ /* 0x000fe20000000000 */
[----:B------:R-:W-:Y:S01]  /*1a20*/  UMOV UR7, 0x40000040 ;  /* 0x4000004000077882 */ /* 0x000fe20000000000 */
[----:B------:R-:W-:Y:S01]  /*1a30*/  UIADD3 UR10, UR8, 0x80, URZ ;  /* 0x00000080080a7890 */ /* 0x000fe2000fffe03f */
[----:B------:R-:W-:-:S02]  /*1a40*/  UMOV UR4, UR9 ;  /* 0x0000000900047c82 */ /* 0x000fc40008000000 */
[----:B------:R-:W-:Y:S01]  /*1a50*/  UMOV UR6, UR8 ;  /* 0x0000000800067c82 */ /* 0x000fe20008000000 */
[----:B------:R-:W-:Y:S01]  /*1a60*/  UIADD3 UR11, UR8, 0x100, URZ ;  /* 0x00000100080b7890 */ /* 0x000fe2000fffe03f */
[----:B------:R-:W-:Y:S01]  /*1a70*/  HGMMA.64x16x16.F32.BF16 R40, gdesc[UR4], RZ, !UPT, gsb0 ;  /* 0x00200000042879f0 */ /* 0x000fe2000c0018ff */
[----:B------:R-:W-:Y:S01]  /*1a80*/  UMOV UR7, 0x40000040 ;  /* 0x4000004000077882 */ /* 0x000fe20000000000 */
[----:B------:R-:W-:Y:S01]  /*1a90*/  UMOV UR6, UR10 ;  /* 0x0000000a00067c82 */ /* 0x000fe20008000000 */
[----:B------:R-:W-:Y:S01]  /*1aa0*/  UIADD3 UR10, UR8, 0x82, URZ ;  /* 0x00000082080a7890 */ /* 0x000fe2000fffe03f */
[----:B------:R-:W-:Y:S01]  /*1ab0*/  ISETP.GE.AND P1, PT, R0, 0x1, PT ;  /* 0x000000010000780c */ /* 0x000fe20003f26270 */
[----:B------:R-:W-:Y:S02]  /*1ac0*/  WARPGROUP.DEPBAR.LE gsb0, 0x0 ;  /* 0x00008000000079c5 */ /* 0x000fe40000010000 */
[----:B------:R-:W-:-:S06]  /*1ad0*/  WARPGROUP.ARRIVE ;  /* 0x00000000000079c5 */ /* 0x000fcc0000000000 */
[----:B------:R-:W-:Y:S01]  /*1ae0*/  HGMMA.64x16x16.F32.BF16 R32, gdesc[UR4], RZ, !UPT, gsb0 ;  /* 0x00200000042079f0 */ /* 0x000fe2000c0018ff */
[----:B------:R-:W-:Y:S01]  /*1af0*/  UMOV UR6, UR11 ;  /* 0x0000000b00067c82 */ /* 0x000fe20008000000 */
[----:B------:R-:W-:Y:S01]  /*1b00*/  UMOV UR7, 0x40000040 ;  /* 0x4000004000077882 */ /* 0x000fe20000000000 */
[----:B------:R-:W-:Y:S01]  /*1b10*/  UIADD3 UR11, UR8, 0x102, URZ ;  /* 0x00000102080b7890 */ /* 0x000fe2000fffe03f */
[----:B------:R-:W-:Y:S02]  /*1b20*/  WARPGROUP.DEPBAR.LE gsb0, 0x0 ;  /* 0x00008000000079c5 */ /* 0x000fe40000010000 */
[----:B------:R-:W-:-:S06]  /*1b30*/  WARPGROUP.ARRIVE ;  /* 0x00000000000079c5 */ /* 0x000fcc0000000000 */
[----:B------:R-:W-:Y:S01]  /*1b40*/  HGMMA.64x16x16.F32.BF16 R24, gdesc[UR4], RZ, !UPT, gsb0 ;  /* 0x00200000041879f0 */ /* 0x000fe2000c0018ff */
[----:B------:R-:W-:Y:S02]  /*1b50*/  UIADD3 UR4, UR9, 0x2, URZ ;  /* 0x0000000209047890 */ /* 0x000fe4000fffe03f */
[----:B------:R-:W-:Y:S01]  /*1b60*/  UIADD3 UR6, UR8, 0x2, URZ ;  /* 0x0000000208067890 */ /* 0x000fe2000fffe03f */
[----:B------:R-:W-:Y:S01]  /*1b70*/  UMOV UR5, 0x40000040 ;  /* 0x4000004000057882 */ /* 0x000fe20000000000 */
[----:B------:R-:W-:Y:S01]  /*1b80*/  UMOV UR7, 0x40000040 ;  /* 0x4000004000077882 */ /* 0x000fe20000000000 */
[----:B------:R-:W-:Y:S02]  /*1b90*/  WARPGROUP.DEPBAR.LE gsb0, 0x0 ;  /* 0x00008000000079c5 */ /* 0x000fe40000010000 */
[----:B------:R-:W-:-:S06]  /*1ba0*/  WARPGROUP.ARRIVE ;  /* 0x00000000000079c5 */ /* 0x000fcc0000000000 */
[----:B------:R-:W-:Y:S01]  /*1bb0*/  HGMMA.64x16x16.F32.BF16 R40, gdesc[UR4], R40, gsb0 ;  /* 0x00200000042879f0 */ /* 0x000fe20008001828 */
[----:B------:R-:W-:Y:S01]  /*1bc0*/  UMOV UR6, UR10 ;  /* 0x0000000a00067c82 */ /* 0x000fe20008000000 */
[----:B------:R-:W-:Y:S01]  /*1bd0*/  UMOV UR7, 0x40000040 ;  /* 0x4000004000077882 */ /* 0x000fe20000000000 */
[----:B------:R-:W-:Y:S01]  /*1be0*/  UIADD3 UR10, UR8, 0x84, URZ ;  /* 0x00000084080a7890 */ /* 0x000fe2000fffe03f */
        /* <DEDUP_REMOVED lines=26> */
[----:B------:R-:W-:Y:S02]  /*1d90*/  UIADD3 UR4, UR9, 0x6, URZ ;  /* 0x0000000609047890 */ /* 0x000fe4000fffe03f */
[----:B------:R-:W-:Y:S01]  /*1da0*/  UIADD3 UR6, UR8, 0x6, URZ ;  /* 0x0000000608067890 */ /* 0x000fe2000fffe03f */
[----:B------:R-:W-:Y:S01]  /*1db0*/  UMOV UR5, 0x40000040 ;  /* 0x4000004000057882 */ /* 0x000fe20000000000 */
[----:B------:R-:W-:Y:S01]  /*1dc0*/  UMOV UR7, 0x40000040 ;  /* 0x4000004000077882 */ /* 0x000fe20000000000 */
[----:B------:R-:W-:Y:S02]  /*1dd0*/  UIADD3 UR9, UR8, 0x86, URZ ;  /* 0x0000008608097890 */ /* 0x000fe4000fffe03f */
[----:B------:R-:W-:Y:S01]  /*1de0*/  UIADD3 UR8, UR8, 0x106, URZ ;  /* 0x0000010608087890 */ /* 0x000fe2000fffe03f */
        /* <DEDUP_REMOVED lines=12> */
[----:B------:R-:W-:Y:S03]  /*1eb0*/  HGMMA.64x16x16.F32.BF16 R24, gdesc[UR4], R24, gsb0 ;  /* 0x00200000041879f0 */ /* 0x000fe60008001818 */
[----:B------:R-:W-:Y:S02]  /*1ec0*/  WARPGROUP.DEPBAR.LE gsb0, 0x0 ;  /* 0x00008000000079c5 */ /* 0x000fe40000010000 */
[----:B------:R-:W-:Y:S05]  /*1ed0*/  @!P1 BRA `(.L_x_21) ;  /* 0x0000000400d49947 */ /* 0x000fea0003800000 */
[----:B------:R-:W-:Y:S01]  /*1ee0*/  UIADD3 UR9, UR43, 0x1, URZ ;  /* 0x000000012b097890 */ /* 0x000fe2000fffe03f */
[----:B------:R-:W-:Y:S01]  /*1ef0*/  IMAD.U32 R0, RZ, RZ, UR45 ;  /* 0x0000002dff007e24 */ /* 0x000fe2000f8e00ff */
[----:B------:R-:W-:Y:S02]  /*1f00*/  UMOV UR8, UR43 ;  /* 0x0000002b00087c82 */ /* 0x000fe40008000000 */
[----:B------:R-:W-:-:S04]  /*1f10*/  UISETP.NE.AND UP0, UPT, UR9, 0x10, UPT ;  /* 0x000000100900788c */ /* 0x000fc8000bf05270 */
[----:B------:R-:W-:Y:S02]  /*1f20*/  USEL UR4, URZ, 0x1, UP0 ;  /* 0x000000013f047887 */ /* 0x000fe40008000000 */
[----:B------:R-:W-:Y:S02]  /*1f30*/  USEL UR9, UR9, URZ, UP0 ;  /* 0x0000003f09097287 */ /* 0x000fe40008000000 */
[----:B------:R-:W-:-:S06]  /*1f40*/  ULOP3.LUT UR4, UR46, UR4, URZ, 0x3c, !UPT ;  /* 0x000000042e047292 */ /* 0x000fcc000f8e3c3f */
[----:B------:R-:W-:-:S07]  /*1f50*/  IMAD.U32 R5, RZ, RZ, UR4 ;  /* 0x00000004ff057e24 */ /* 0x000fce000f8e00ff */
.L_x_28:
[----:B01----:R-:W-:Y:S05]  /*1f60*/  @!P0 BRA `(.L_x_22) ;  /* 0x0000000000048947 */ /* 0x003fea0003800000 */
[----:B------:R-:W-:Y:S01]  /*1f70*/  BPT.TRAP 0x1 ;  /* 0x000000040000795c */ /* 0x000fe20000300000 */
.L_x_22:
[----:B------:R-:W-:Y:S01]  /*1f80*/  ULEA UR4, UR9, UR42, 0x3 ;  /* 0x0000002a09047291 */ /* 0x000fe2000f8e183f */
[----:B------:R-:W-:-:S08]  /*1f90*/  SHF.L.U32 R3, R5, 0x1f, RZ ;  /* 0x0000001f05037819 */ /* 0x000fd000000006ff */
[----:B------:R0:W1:Y:S01]  /*1fa0*/  SYNCS.PHASECHK.TRANS64.TRYWAIT P1, [UR4], R3 ;  /* 0x00000003ff0075a7 */ /* 0x0000620008020144 */
[----:B------:R-:W-:Y:S05]  /*1fb0*/  @!P0 BRA `(.L_x_23) ;  /* 0x0000000000048947 */ /* 0x000fea0003800000 */
[----:B------:R-:W-:Y:S01]  /*1fc0*/  BPT.TRAP 0x1 ;  /* 0x000000040000795c */ /* 0x000fe20000300000 */
.L_x_23:
[----:B-1----:R-:W-:Y:S05]  /*1fd0*/  @P1 BRA `(.L_x_24) ;  /* 0x0000000000081947 */ /* 0x002fea0003800000 */
[----:B------:R-:W1:Y:S02]  /*1fe0*/  SYNCS.PHASECHK.TRANS64.TRYWAIT P1, [UR4], R3 ;  /* 0x00000003ff0075a7 */ /* 0x000e640008020144 */
[----:B-1----:R-:W-:Y:S05]  /*1ff0*/  @!P1 BRA `(.L_x_25) ;  /* 0x0000004000809947 */ /* 0x002fea0003800000 */
.L_x_24:
[----:B------:R-:W-:Y:S01]  /*2000*/  ULEA UR11, UR9, UR48, 0x9 ;  /* 0x00000030090b7291 */ /* 0x000fe2000f8e483f */
[----:B------:R-:W-:Y:S01]  /*2010*/  WARPGROUP.ARRIVE ;  /* 0x00000000000079c5 */ /* 0x000fe20000000000 */
[----:B------:R-:W-:Y:S01]  /*2020*/  UIMAD UR10, UR9, 0x180, UR47 ;  /* 0x00000180090a78a4 */ /* 0x000fe2000f8e022f */
[----:B------:R-:W-:Y:S01]  /*2030*/  UMOV UR5, 0x40000040 ;  /* 0x4000004000057882 */ /* 0x000fe20000000000 */
[----:B------:R-:W-:Y:S02]  /*2040*/  UMOV UR7, 0x40000040 ;  /* 0x4000004000077882 */ /* 0x000fe40000000000 */
[----:B------:R-:W-:Y:S01]  /*2050*/  UIADD3 UR12, UR10, 0x80, URZ ;  /* 0x000000800a0c7890 */ /* 0x000fe2000fffe03f */
[----:B------:R-:W-:Y:S02]  /*2060*/  UMOV UR4, UR11 ;  /* 0x0000000b00047c82 */ /* 0x000fe40008000000 */
[----:B------:R-:W-:Y:S01]  /*2070*/  UMOV UR6, UR10 ;  /* 0x0000000a00067c82 */ /* 0x000fe20008000000 */
[----:B------:R-:W-:Y:S01]  /*2080*/  UIADD3 UR13, UR10, 0x100, URZ ;  /* 0x000001000a0d7890 */ /* 0x000fe2000fffe03f */
[----:B------:R-:W-:Y:S01]  /*2090*/  HGMMA.64x16x16.F32.BF16 R40, gdesc[UR4], R40, gsb0 ;  /* 0x00200000042879f0 */ /* 0x000fe20008001828 */
[----:B------:R-:W-:Y:S01]  /*20a0*/  UMOV UR7, 0x40000040 ;  /* 0x4000004000077882 */ /* 0x000fe20000000000 */
[----:B------:R-:W-:Y:S01]  /*20b0*/  UMOV UR6, UR12 ;  /* 0x0000000c00067c82 */ /* 0x000fe20008000000 */
[----:B------:R-:W-:Y:S01]  /*20c0*/  UIADD3 UR12, UR10, 0x82, URZ ;  /* 0x000000820a0c7890 */ /* 0x000fe2000fffe03f */
[----:B------:R-:W-:-:S02]  /*20d0*/  WARPGROUP.DEPBAR.LE gsb0, 0x0 ;  /* 0x00008000000079c5 */ /* 0x000fc40000010000 */
        /* <DEDUP_REMOVED lines=65> */
[----:B------:R-:W-:Y:S01]  /*24f0*/  BPT.TRAP 0x1 ;  /* 0x000000040000795c */ /* 0x000fe20000300000 */
.L_x_26:
[----:B------:R-:W-:Y:S02]  /*2500*/  UISETP.GT.U32.AND UP0, UPT, UR36, 0x1, UPT ;  /* 0x000000012400788c */ /* 0x000fe4000bf04070 */
[----:B------:R-:W-:-:S04]  /*2510*/  ULEA UR4, UR8, UR42, 0x3 ;  /* 0x0000002a08047291 */ /* 0x000fc8000f8e183f */
[----:B------:R-:W-:Y:S01]  /*2520*/  UIADD3 UR4, UR4, 0x80, URZ ;  /* 0x0000008004047890 */ /* 0x000fe2000fffe03f */
[----:B------:R-:W-:-:S03]  /*2530*/  PLOP3.LUT P1, PT, PT, PT, UP0, 0x80, 0x0 ;  /* 0x000000000000781c */ /* 0x000fc60003f2f008 */
[----:B------:R-:W-:-:S09]  /*2540*/  UPRMT UR4, URZ, 0x654, UR4 ;  /* 0x000006543f047896 */ /* 0x000fd20008000004 */
[----:B------:R-:W-:Y:S01]  /*2550*/  SYNCS.ARRIVE.TRANS64.RED.A1T0 RZ, [UR4], RZ ;  /* 0x000000ffffff79a7 */ /* 0x000fe20008100404 */
[----:B------:R-:W-:Y:S05]  /*2560*/  @P1 BRA `(.L_x_27) ;  /* 0x0000000000041947 */ /* 0x000fea0003800000 */
[----:B------:R-:W-:Y:S01]  /*2570*/  BPT.TRAP 0x1 ;  /* 0x000000040000795c */ /* 0x000fe20000300000 */
.L_x_27:
[----:B------:R-:W-:Y:S01]  /*2580*/  UIADD3 UR9, UR9, 0x1, URZ ;  /* 0x0000000109097890 */ /* 0x000fe2000fffe03f */
[C---:B------:R-:W-:Y:S01]  /*2590*/  ISETP.GT.AND P1, PT, R0.reuse, 0x1, PT ;  /* 0x000000010000780c */ /* 0x040fe20003f24270 */
[----:B------:R-:W-:Y:S01]  /*25a0*/  UIADD3 UR8, UR8, 0x1, URZ ;  /* 0x0000000108087890 */ /* 0x000fe2000fffe03f */
[----:B------:R-:W-:Y:S01]  /*25b0*/  VIADD R0, R0, 0xffffffff ;  /* 0xffffffff00007836 */ /* 0x000fe20000000000 */
[----:B------:R-:W-:Y:S02]  /*25c0*/  UISETP.NE.AND UP0, UPT, UR9, 0x10, UPT ;  /* 0x000000100900788c */ /* 0x000fe4000bf05270 */
[----:B------:R-:W-:Y:S02]  /*25d0*/  UISETP.NE.AND UP1, UPT, UR8, 0x10, UPT ;  /* 0x000000100800788c */ /* 0x000fe4000bf25270 */
[----:B------:R-:W-:Y:S02]  /*25e0*/  USEL UR4, URZ, 0x1, UP0 ;  /* 0x000000013f047887 */ /* 0x000fe40008000000 */
[----:B------:R-:W-:-:S02]  /*25f0*/  USEL UR9, UR9, URZ, UP0 ;  /* 0x0000003f09097287 */ /* 0x000fc40008000000 */
[----:B------:R-:W-:Y:S02]  /*2600*/  USEL UR8, UR8, URZ, UP1 ;  /* 0x0000003f08087287 */ /* 0x000fe40008800000 */
[----:B------:R-:W-:Y:S01]  /*2610*/  LOP3.LUT R5, R5, UR4, RZ, 0x3c, !PT ;  /* 0x0000000405057c12 */ /* 0x000fe2000f8e3cff */
[----:B------:R-:W-:Y:S09]  /*2620*/  @P1 BRA `(.L_x_28) ;  /* 0xfffffff8004c1947 */ /* 0x000ff2000383ffff */
.L_x_21:
[----:B------:R-:W2:Y:S01]  /*2630*/  LDC R0, c[0x0][0x28c] ;  /* 0x0000a300ff007b82 */ /* 0x000ea20000000800 */
[----:B------:R3:W-:Y:S01]  /*2640*/  SYNCS.ARRIVE.TRANS64.A1T0 RZ, [R52+UR44], RZ ;  /* 0x000000ff34ff79a7 */ /* 0x0007e2000810002c */
[----:B--2---:R-:W-:-:S13]  /*2650*/  ISETP.GE.AND P1, PT, R0, 0x1, PT ;  /* 0x000000010000780c */ /* 0x004fda0003f26270 */
[----:B---3--:R-:W-:Y:S05]  /*2660*/  @!P1 BRA `(.L_x_29) ;  /* 0x0000000000309947 */ /* 0x008fea0003800000 */
[----:B------:R-:W-:Y:S05]  /*2670*/  @!P0 BRA `(.L_x_30) ;  /* 0x0000000000048947 */ /* 0x000fea0003800000 */
[----:B------:R-:W-:Y:S01]  /*2680*/  BPT.TRAP 0x1 ;  /* 0x000000040000795c */ /* 0x000fe20000300000 */
.L_x_30:
[----:B------:R-:W-:Y:S02]  /*2690*/  UIADD3 UR4, UR45, UR43, URZ ;  /* 0x0000002b2d047290 */ /* 0x000fe4000fffe03f */
[----:B------:R-:W-:Y:S02]  /*26a0*/  UISETP.GT.U32.AND UP0, UPT, UR36, 0x1, UPT ;  /* 0x000000012400788c */ /* 0x000fe4000bf04070 */
[----:B------:R-:W-:-:S04]  /*26b0*/  USHF.L.U32 UR4, UR4, 0x3, URZ ;  /* 0x0000000304047899 */ /* 0x000fc8000800063f */
[----:B------:R-:W-:Y:S01]  /*26c0*/  ULOP3.LUT UR4, UR4, 0x78, URZ, 0xc0, !UPT ;  /* 0x0000007804047892 */ /* 0x000fe2000f8ec03f */
[----:B------:R-:W-:-:S03]  /*26d0*/  PLOP3.LUT P0, PT, PT, PT, UP0, 0x80, 0x0 ;  /* 0x000000000000781c */ /* 0x000fc60003f0f008 */
[----:B------:R-:W-:-:S04]  /*26e0*/  UIADD3 UR4, UR42, 0x80, UR4 ;  /* 0x000000802a047890 */ /* 0x000fc8000fffe004 */
[----:B------:R-:W-:-:S09]  /*26f0*/  UPRMT UR4, URZ, 0x654, UR4 ;  /* 0x000006543f047896 */ /* 0x000fd20008000004 */
[----:B------:R-:W-:Y:S01]  /*2700*/  SYNCS.ARRIVE.TRANS64.RED.A1T0 RZ, [UR4], RZ ;  /* 0x000000ffffff79a7 */ /* 0x000fe20008100404 */
[----:B------:R-:W-:Y:S05]  /*2710*/  @P0 BRA `(.L_x_29) ;  /* 0x0000000000040947 */ /* 0x000fea0003800000 */
[----:B------:R-:W-:Y:S01]  /*2720*/  BPT.TRAP 0x1 ;  /* 0x000000040000795c */ /* 0x000fe20000300000 */
.L_x_29:
[----:B------:R-:W-:Y:S01]  /*2730*/  SHF.L.U32 R0, R60, 0x1f, RZ ;  /* 0x0000001f3c007819 */ /* 0x000fe200000006ff */
[----:B------:R-:W-:Y:S01]  /*2740*/  UIADD3 UR43, UR41, UR43, URZ ;  /* 0x0000002b292b7290 */ /* 0x000fe2000fffe03f */
[----:B------:R-:W2:Y:S01]  /*2750*/  LDC R7, c[0x0][0x288] ;  /* 0x0000a200ff077b82 */ /* 0x000ea20000000800 */
[----:B------:R-:W-:Y:S02]  /*2760*/  IMAD.SHL.U32 R8, R50, 0x2, RZ ;  /* 0x0000000232087824 */ /* 0x000fe400078e00ff */
[----:B------:R-:W-:Y:S02]  /*2770*/  USHF.R.U32.HI UR4, URZ, 0x4, UR43 ;  /* 0x000000043f047899 */ /* 0x000fe4000801162b */
[----:B------:R-:W-:Y:S01]  /*2780*/  UISETP.GT.U32.AND UP0, UPT, UR43, 0xf, UPT ;  /* 0x0000000f2b00788c */ /* 0x000fe2000bf04070 */
[----:B------:R-:W-:Y:S01]  /*2790*/  SHF.R.S32.HI R9, RZ, 0x1f, R8 ;  /* 0x0000001fff097819 */ /* 0x000fe20000011408 */
[----:B------:R-:W-:Y:S01]  /*27a0*/  ULOP3.LUT UR4, UR4, 0x1, URZ, 0xc0, !UPT ;  /* 0x0000000104047892 */ /* 0x000fe2000f8ec03f */
[----:B------:R-:W3:Y:S01]  /*27b0*/  SYNCS.PHASECHK.TRANS64.TRYWAIT P0, [R51+UR49+0x10], R0 ;  /* 0x00001000330075a7 */ /* 0x000ee20008000171 */
[----:B------:R-:W-:-:S02]  /*27c0*/  UISETP.LT.U32.AND UP0, UPT, UR41, 0x10, UP0 ;  /* 0x000000102900788c */ /* 0x000fc40008701070 */
[----:B------:R-:W-:Y:S02]  /*27d0*/  UISETP.NE.U32.AND UP1, UPT, UR4, 0x1, UPT ;  /* 0x000000010400788c */ /* 0x000fe4000bf25070 */
[----:B------:R-:W-:Y:S02]  /*27e0*/  USEL UR5, URZ, 0x1, !UP0 ;  /* 0x000000013f057887 */ /* 0x000fe4000c000000 */
[----:B------:R-:W-:Y:S02]  /*27f0*/  UISETP.GT.U32.AND UP1, UPT, UR41, 0xf, !UP1 ;  /* 0x0000000f2900788c */ /* 0x000fe4000cf24070 */
[----:B------:R-:W-:Y:S02]  /*2800*/  ULOP3.LUT UR43, UR43, 0xf, URZ, 0xc0, !UPT ;  /* 0x0000000f2b2b7892 */ /* 0x000fe4000f8ec03f */
[----:B------:R-:W-:-:S04]  /*2810*/  USEL UR4, URZ, 0x1, !UP1 ;  /* 0x000000013f047887 */ /* 0x000fc8000c800000 */
[----:B------:R-:W-:Y:S01]  /*2820*/  ULOP3.LUT UR46, UR4, UR46, UR5, 0x96, !UPT ;  /* 0x0000002e042e7292 */ /* 0x000fe2000f8e9605 */
[----:B--23--:R-:W-:Y:S11]  /*2830*/  @!P0 BRA `(.L_x_31) ;  /* 0x0000003800888947 */ /* 0x00cff60003800000 */
.L_x_117:
[----:B--2---:R-:W-:Y:S01]  /*2840*/  IMAD.SHL.U32 R0, R18, 0x40, RZ ;  /* 0x0000004012007824 */ /* 0x004fe200078e00ff */
[----:B------:R-:W-:Y:S01]  /*2850*/  ULDC UR6, c[0x0][0x284] ;  /* 0x0000a10000067ab9 */ /* 0x000fe20000000800 */
[----:B------:R-:W-:Y:S01]  /*2860*/  IMAD R14, R2, 0x30, RZ ;  /* 0x00000030020e7824 */ /* 0x000fe200078e02ff */
[----:B------:R-:W-:Y:S01]  /*2870*/  SHF.R.S32.HI R11, RZ, 0x1f, R19 ;  /* 0x0000001fff0b7819 */ /* 0x000fe20000011413 */
[----:B------:R-:W-:Y:S01]  /*2880*/  ULDC.64 UR4, c[0x0][0x5d0] ;  /* 0x0001740000047ab9 */ /* 0x000fe20000000a00 */
[----:B------:R-:W-:Y:S01]  /*2890*/  ISETP.GE.AND P0, PT, R0, UR6, PT ;  /* 0x0000000600007c0c */ /* 0x000fe2000bf06270 */
[----:B01----:R-:W-:Y:S01]  /*28a0*/  IMAD.WIDE.U32 R2, R19, UR4, R8 ;  /* 0x0000000413027c25 */ /* 0x003fe2000f8e0008 */
[----:B------:R-:W-:Y:S02]  /*28b0*/  SHF.R.S32.HI R15, RZ, 0x1f, R14 ;  /* 0x0000001fff0f7819 */ /* 0x000fe4000001140e */
[C---:B------:R-:W-:Y:S01]  /*28c0*/  ISETP.GE.OR P0, PT, R14.reuse, R7, P0 ;  /* 0x000000070e00720c */ /* 0x040fe20000706670 */
[----:B------:R-:W-:Y:S01]  /*28d0*/  IMAD R4, R11, UR4, RZ ;  /* 0x000000040b047c24 */ /* 0x000fe2000f8e02ff */
[----:B------:R-:W-:-:S03]  /*28e0*/  IADD3 R2, P1, R14, R2, RZ ;  /* 0x000000020e027210 */ /* 0x000fc60007f3e0ff */
[----:B------:R-:W-:-:S05]  /*28f0*/  IMAD R5, R19, UR5, R4 ;  /* 0x0000000513057c24 */ /* 0x000fca000f8e0204 */
[----:B------:R-:W-:-:S03]  /*2900*/  IADD3.X R3, R15, R3, R5, P1, !PT ;  /* 0x000000030f037210 */ /* 0x000fc60000ffe405 */
[----:B------:R-:W-:Y:S05]  /*2910*/  @P0 BRA `(.L_x_32) ;  /* 0x0000001800980947 */ /* 0x000fea0003800000 */
[----:B------:R-:W0:Y:S01]  /*2920*/  LDC.64 R62, c[0x0][0x5c8] ;  /* 0x00017200ff3e7b82 */ /* 0x000e220000000a00 */
[----:B-----5:R-:W-:Y:S01]  /*2930*/  FSETP.NEU.AND P1, PT, R23, RZ, PT ;  /* 0x000000ff1700720b */ /* 0x020fe20003f2d000 */
[----:B------:R-:W-:Y:S01]  /*2940*/  IMAD R5, R50, -0x2, R7 ;  /* 0xfffffffe32057824 */ /* 0x000fe200078e0207 */
[----:B------:R-:W-:Y:S01]  /*2950*/  BSSY B0, `(.L_x_32) ;  /* 0x00001a2000007945 */ /* 0x000fe20003800000 */
[----:B------:R-:W-:-:S04]  /*2960*/  IMAD.WIDE R56, R18, 0x40, R48 ;  /* 0x0000004012387825 */ /* 0x000fc800078e0230 */
[----:B------:R-:W-:Y:S02]  /*2970*/  IMAD.IADD R6, R5, 0x1, -R14 ;  /* 0x0000000105067824 */ /* 0x000fe400078e0a0e */
[----:B------:R-:W-:-:S03]  /*2980*/  IMAD.IADD R0, R55, 0x1, -R0 ;  /* 0x0000000137007824 */ /* 0x000fc600078e0a00 */
[----:B------:R-:W-:-:S04]  /*2990*/  ISETP.GT.AND P0, PT, R6, RZ, PT ;  /* 0x000000ff0600720c */ /* 0x000fc80003f04270 */
[----:B------:R-:W-:Y:S01]  /*29a0*/  ISETP.GT.AND P2, PT, R0, RZ, P0 ;  /* 0x000000ff0000720c */ /* 0x000fe20000744270 */
[-C--:B0-----:R-:W-:Y:S02]  /*29b0*/  IMAD R4, R57, R62.reuse, RZ ;  /* 0x0000003e39047224 */ /* 0x081fe400078e02ff */
[----:B------:R-:W-:-:S04]  /*29c0*/  IMAD.WIDE.U32 R58, R56, R62, R2 ;  /* 0x0000003e383a7225 */ /* 0x000fc800078e0002 */
[----:B------:R-:W-:-:S04]  /*29d0*/  IMAD R3, R56, R63, R4 ;  /* 0x0000003f38037224 */ /* 0x000fc800078e0204 */
[----:B------:R-:W-:Y:S01]  /*29e0*/  IMAD.IADD R5, R59, 0x1, R3 ;  /* 0x000000013b057824 */ /* 0x000fe200078e0203 */
[----:B------:R-:W-:Y:S06]  /*29f0*/  @!P1 BRA `(.L_x_33) ;  /* 0x0000001000949947 */ /* 0x000fec0003800000 */
[----:B------:R-:W0:Y:S01]  /*2a00*/  LDC.64 R64, c[0x0][0x5b8] ;  /* 0x00016e00ff407b82 */ /* 0x000e220000000a00 */
[----:B------:R-:W-:-:S07]  /*2a10*/  ULDC.64 UR4, c[0x0][0x5c0] ;  /* 0x0001700000047ab9 */ /* 0x000fce0000000a00 */
[----:B------:R-:W1:Y:S08]  /*2a20*/  LDC.64 R66, c[0x0][0x5b0] ;  /* 0x00016c00ff427b82 */ /* 0x000e700000000a00 */
[----:B------:R-:W2:Y:S01]  /*2a30*/  LDC.64 R68, c[0x0][0x5a8] ;  /* 0x00016a00ff447b82 */ /* 0x000ea20000000a00 */
[-C--:B0-----:R-:W-:Y:S02]  /*2a40*/  IMAD R4, R11, R64.reuse, RZ ;  /* 0x000000400b047224 */ /* 0x081fe400078e02ff */
[----:B------:R-:W-:-:S04]  /*2a50*/  IMAD.WIDE.U32 R2, R19, R64, R8 ;  /* 0x0000004013027225 */ /* 0x000fc800078e0008 */
[----:B------:R-:W-:Y:S01]  /*2a60*/  IMAD R59, R19, R65, R4 ;  /* 0x00000041133b7224 */ /* 0x000fe200078e0204 */
[----:B------:R-:W-:Y:S01]  /*2a70*/  IADD3 R10, P1, R14, R2, RZ ;  /* 0x000000020e0a7210 */ /* 0x000fe20007f3e0ff */
[----:B-1----:R-:W-:-:S03]  /*2a80*/  IMAD R2, R57, R66, RZ ;  /* 0x0000004239027224 */ /* 0x002fc600078e02ff */
[----:B------:R-:W-:Y:S01]  /*2a90*/  IADD3.X R11, R15, R3, R59, P1, !PT ;  /* 0x000000030f0b7210 */ /* 0x000fe20000ffe43b */
[C---:B------:R-:W-:Y:S02]  /*2aa0*/  IMAD R61, R56.reuse, R67, R2 ;  /* 0x00000043383d7224 */ /* 0x040fe400078e0202 */
[----:B------:R-:W-:-:S04]  /*2ab0*/  IMAD.WIDE.U32 R2, R56, R66, R10 ;  /* 0x0000004238027225 */ /* 0x000fc800078e000a */
[----:B------:R-:W-:Y:S01]  /*2ac0*/  IMAD.IADD R3, R3, 0x1, R61 ;  /* 0x0000000103037824 */ /* 0x000fe200078e023d */
[----:B--2---:R-:W-:-:S04]  /*2ad0*/  LEA R12, P1, R2, R68, 0x1 ;  /* 0x00000044020c7211 */ /* 0x004fc800078208ff */
[----:B------:R-:W-:-:S05]  /*2ae0*/  LEA.HI.X R13, R2, R69, R3, 0x1, P1 ;  /* 0x00000045020d7211 */ /* 0x000fca00008f0c03 */
[----:B------:R-:W2:Y:S01]  /*2af0*/  @P2 LDG.E.LTC128B.U16 R7, desc[UR52][R12.64] ;  /* 0x000000340c072981 */ /* 0x000ea2000c1e1520 */
[----:B------:R-:W-:Y:S01]  /*2b00*/  IMAD.WIDE.U32 R2, R56, R66, R14 ;  /* 0x0000004238027225 */ /* 0x000fe200078e000e */
[----:B------:R-:W-:Y:S02]  /*2b10*/  BSSY B1, `(.L_x_34) ;  /* 0x0000015000017945 */ /* 0x000fe40003800000 */
[----:B------:R-:W-:-:S04]  /*2b20*/  IADD3 R20, P1, R8, R2, RZ ;  /* 0x0000000208147210 */ /* 0x000fc80007f3e0ff */
[----:B------:R-:W-:Y:S02]  /*2b30*/  IADD3.X R21, R9, R61, R3, P1, !PT ;  /* 0x0000003d09157210 */ /* 0x000fe40000ffe403 */
[----:B------:R-:W-:Y:S01]  /*2b40*/  LEA R4, P1, R58, UR4, 0x1 ;  /* 0x000000043a047c11 */ /* 0x000fe2000f8208ff */
[----:B------:R-:W-:-:S03]  /*2b50*/  IMAD.WIDE.U32 R20, R19, R64, R20 ;  /* 0x0000004013147225 */ /* 0x000fc600078e0014 */
[----:B------:R-:W-:Y:S02]  /*2b60*/  LEA.HI.X R5, R58, UR5, R5, 0x1, P1 ;  /* 0x000000053a057c11 */ /* 0x000fe400088f0c05 */
[----:B------:R-:W-:-:S04]  /*2b70*/  ISETP.GT.AND P1, PT, R6, 0x1, PT ;  /* 0x000000010600780c */ /* 0x000fc80003f24270 */
[----:B------:R-:W-:Y:S01]  /*2b80*/  ISETP.GT.AND P3, PT, R0, RZ, P1 ;  /* 0x000000ff0000720c */ /* 0x000fe20000f64270 */
[----:B--2---:R-:W-:-:S04]  /*2b90*/  IMAD.U32 R2, R7, 0x10000, RZ ;  /* 0x0001000007027824 */ /* 0x004fc800078e00ff */
[----:B------:R-:W-:Y:S01]  /*2ba0*/  FMUL R3, R2, R23 ;  /* 0x0000001702037220 */ /* 0x000fe20000400000 */
[----:B------:R-:W-:-:S03]  /*2bb0*/  LEA R2, P4, R20, R68, 0x1 ;  /* 0x0000004414027211 */ /* 0x000fc600078808ff */
[----:B------:R-:W-:-:S05]  /*2bc0*/  FFMA R3, R40, R22, R3 ;  /* 0x0000001628037223 */ /* 0x000fca0000000003 */
[----:B------:R-:W-:Y:S01]  /*2bd0*/  F2FP.BF16.F32.PACK_AB R12, RZ, R3 ;  /* 0x00000003ff0c723e */ /* 0x000fe200000010ff */
[----:B------:R-:W-:-:S03]  /*2be0*/  IMAD.IADD R3, R59, 0x1, R21 ;  /* 0x000000013b037824 */ /* 0x000fc600078e0215 */
[----:B------:R-:W-:Y:S01]  /*2bf0*/  PRMT R13, R12, 0x7610, R13 ;  /* 0x000076100c0d7816 */ /* 0x000fe2000000000d */
[----:B------:R-:W-:Y:S01]  /*2c00*/  IMAD.SHL.U32 R12, R66, 0x8, RZ ;  /* 0x00000008420c7824 */ /* 0x000fe200078e00ff */
[----:B------:R-:W-:-:S03]  /*2c10*/  LEA.HI.X R3, R20, R69, R3, 0x1, P4 ;  /* 0x0000004514037211 */ /* 0x000fc600020f0c03 */
[----:B------:R0:W-:Y:S02]  /*2c20*/  @P2 STG.E.U16 desc[UR52][R4.64], R13 ;  /* 0x0000000d04002986 */ /* 0x0001e4000c101534 */
[----:B0-----:R-:W-:Y:S01]  /*2c30*/  SHF.L.U64.HI R13, R66, 0x3, R67 ;  /* 0x00000003420d7819 */ /* 0x001fe20000010243 */
[----:B------:R-:W-:Y:S06]  /*2c40*/  @!P3 BRA `(.L_x_35) ;  /* 0x000000000004b947 */ /* 0x000fec0003800000 */
[----:B------:R0:W5:Y:S02]  /*2c50*/  LDG.E.LTC128B.U16 R7, desc[UR52][R2.64+0x2] ;  /* 0x0000023402077981 */ /* 0x000164000c1e1520 */
.L_x_35:
[----:B------:R-:W-:Y:S05]  /*2c60*/  BSYNC B1 ;  /* 0x0000000000017941 */ /* 0x000fea0003800000 */
.L_x_34:
[----:B-----5:R-:W-:Y:S01]  /*2c70*/  IMAD.U32 R18, R7, 0x10000, RZ ;  /* 0x0001000007127824 */ /* 0x020fe200078e00ff */
[----:B------:R-:W-:Y:S01]  /*2c80*/  ISETP.GT.AND P0, PT, R0, 0x8, P0 ;  /* 0x000000080000780c */ /* 0x000fe20000704270 */
[----:B------:R-:W-:-:S04]  /*2c90*/  IMAD.WIDE.U32 R56, R56, R66, R12 ;  /* 0x0000004238387225 */ /* 0x000fc800078e000c */
[----:B------:R-:W-:Y:S01]  /*2ca0*/  FMUL R18, R18, R23 ;  /* 0x0000001712127220 */ /* 0x000fe20000400000 */
[----:B------:R-:W-:Y:S01]  /*2cb0*/  IMAD.IADD R61, R61, 0x1, R57 ;  /* 0x000000013d3d7824 */ /* 0x000fe200078e0239 */
[----:B------:R-:W-:Y:S02]  /*2cc0*/  IADD3 R10, P2, R10, R56, RZ ;  /* 0x000000380a0a7210 */ /* 0x000fe40007f5e0ff */
[----:B------:R-:W-:-:S03]  /*2cd0*/  FFMA R18, R41, R22, R18 ;  /* 0x0000001629127223 */ /* 0x000fc60000000012 */
[----:B------:R-:W-:Y:S02]  /*2ce0*/  IMAD.X R11, R61, 0x1, R11, P2 ;  /* 0x000000013d0b7824 */ /* 0x000fe400010e060b */
[----:B------:R-:W-:Y:S02]  /*2cf0*/  F2FP.BF16.F32.PACK_AB R18, RZ, R18 ;  /* 0x00000012ff12723e */ /* 0x000fe400000010ff */
[----:B------:R-:W-:Y:S02]  /*2d00*/  LEA R12, P2, R10, R68, 0x1 ;  /* 0x000000440a0c7211 */ /* 0x000fe400078408ff */
[----:B------:R-:W-:Y:S02]  /*2d10*/  PRMT R20, R18, 0x7610, R20 ;  /* 0x0000761012147816 */ /* 0x000fe40000000014 */
[----:B------:R-:W-:Y:S02]  /*2d20*/  PRMT R18, R7, 0x7610, R18 ;  /* 0x0000761007127816 */ /* 0x000fe40000000012 */
[----:B------:R-:W-:Y:S01]  /*2d30*/  LEA.HI.X R13, R10, R69, R11, 0x1, P2 ;  /* 0x000000450a0d7211 */ /* 0x000fe200010f0c0b */
[----:B------:R1:W-:Y:S04]  /*2d40*/  @P3 STG.E.U16 desc[UR52][R4.64+0x2], R20 ;  /* 0x0000021404003986 */ /* 0x0003e8000c101534 */
[----:B------:R-:W2:Y:S01]  /*2d50*/  @P0 LDG.E.LTC128B.U16 R18, desc[UR52][R12.64] ;  /* 0x000000340c120981 */ /* 0x000ea2000c1e1520 */
[----:B------:R-:W-:Y:S01]  /*2d60*/  IADD3 R14, P2, P3, R8, R56, R14 ;  /* 0x00000038080e7210 */ /* 0x000fe20007b5e00e */
[----:B------:R-:W-:Y:S01]  /*2d70*/  BSSY B1, `(.L_x_36) ;  /* 0x0000011000017945 */ /* 0x000fe20003800000 */
[----:B------:R-:W-:-:S02]  /*2d80*/  SHF.L.U64.HI R11, R62, 0x4, R63 ;  /* 0x000000043e0b7819 */ /* 0x000fc4000001023f */
[----:B------:R-:W-:Y:S02]  /*2d90*/  IADD3.X R15, R9, R61, R15, P2, P3 ;  /* 0x0000003d090f7210 */ /* 0x000fe400017e640f */
[----:B------:R-:W-:Y:S02]  /*2da0*/  LEA R10, P2, R62, R4, 0x4 ;  /* 0x000000043e0a7211 */ /* 0x000fe400078420ff */
[----:B------:R-:W-:Y:S01]  /*2db0*/  ISETP.GT.AND P1, PT, R0, 0x8, P1 ;  /* 0x000000080000780c */ /* 0x000fe20000f24270 */
[----:B------:R-:W-:-:S04]  /*2dc0*/  IMAD.WIDE.U32 R14, R19, R64, R14 ;  /* 0x00000040130e7225 */ /* 0x000fc800078e000e */
[----:B------:R-:W-:Y:S02]  /*2dd0*/  IMAD.X R11, R11, 0x1, R5, P2 ;  /* 0x000000010b0b7824 */ /* 0x000fe400010e0605 */
[----:B------:R-:W-:Y:S02]  /*2de0*/  IMAD.IADD R9, R59, 0x1, R15 ;  /* 0x000000013b097824 */ /* 0x000fe400078e020f */
[----:B--2---:R-:W-:-:S04]  /*2df0*/  IMAD.U32 R8, R18, 0x10000, RZ ;  /* 0x0001000012087824 */ /* 0x004fc800078e00ff */
[----:B------:R-:W-:Y:S01]  /*2e00*/  FMUL R7, R8, R23 ;  /* 0x0000001708077220 */ /* 0x000fe20000400000 */
[----:B------:R-:W-:-:S03]  /*2e10*/  LEA R8, P3, R14, R68, 0x1 ;  /* 0x000000440e087211 */ /* 0x000fc600078608ff */
[----:B------:R-:W-:Y:S01]  /*2e20*/  FFMA R7, R42, R22, R7 ;  /* 0x000000162a077223 */ /* 0x000fe20000000007 */
[----:B------:R-:W-:-:S04]  /*2e30*/  LEA.HI.X R9, R14, R69, R9, 0x1, P3 ;  /* 0x000000450e097211 */ /* 0x000fc800018f0c09 */
[----:B------:R-:W-:-:S05]  /*2e40*/  F2FP.BF16.F32.PACK_AB R7, RZ, R7 ;  /* 0x00000007ff07723e */ /* 0x000fca00000010ff */
[----:B------:R1:W-:Y:S01]  /*2e50*/  @P0 STG.E.U16 desc[UR52][R10.64], R7 ;  /* 0x000000070a000986 */ /* 0x0003e2000c101534 */
[----:B------:R-:W-:Y:S05]  /*2e60*/  @!P1 BRA `(.L_x_37) ;  /* 0x0000000000049947 */ /* 0x000fea0003800000 */
[----:B------:R2:W5:Y:S02]  /*2e70*/  LDG.E.LTC128B.U16 R18, desc[UR52][R8.64+0x2] ;  /* 0x0000023408127981 */ /* 0x000564000c1e1520 */
.L_x_37:
[----:B------:R-:W-:Y:S05]  /*2e80*/  BSYNC B1 ;  /* 0x0000000000017941 */ /* 0x000fea0003800000 */
.L_x_36:
[----:B-----5:R-:W-:Y:S01]  /*2e90*/  IMAD.U32 R12, R18, 0x10000, RZ ;  /* 0x00010000120c7824 */ /* 0x020fe200078e00ff */
[----:B------:R-:W-:Y:S01]  /*2ea0*/  ISETP.GT.AND P0, PT, R6, 0x8, PT ;  /* 0x000000080600780c */ /* 0x000fe20003f04270 */
[----:B------:R-:W-:Y:S02]  /*2eb0*/  BSSY B1, `(.L_x_38) ;  /* 0x0000008000017945 */ /* 0x000fe40003800000 */
[----:B------:R-:W-:Y:S01]  /*2ec0*/  FMUL R12, R12, R23 ;  /* 0x000000170c0c7220 */ /* 0x000fe20000400000 */
[----:B------:R-:W-:-:S03]  /*2ed0*/  ISETP.GT.AND P2, PT, R0, RZ, P0 ;  /* 0x000000ff0000720c */ /* 0x000fc60000744270 */
[----:B------:R-:W-:-:S05]  /*2ee0*/  FFMA R12, R43, R22, R12 ;  /* 0x000000162b0c7223 */ /* 0x000fca000000000c */
[----:B------:R-:W-:-:S05]  /*2ef0*/  F2FP.BF16.F32.PACK_AB R12, RZ, R12 ;  /* 0x0000000cff0c723e */ /* 0x000fca00000010ff */
[----:B------:R3:W-:Y:S01]  /*2f00*/  @P1 STG.E.U16 desc[UR52][R10.64+0x2], R12 ;  /* 0x0000020c0a001986 */ /* 0x0007e2000c101534 */
[----:B------:R-:W-:Y:S05]  /*2f10*/  @!P2 BRA `(.L_x_39) ;  /* 0x000000000004a947 */ /* 0x000fea0003800000 */
[----:B------:R4:W5:Y:S02]  /*2f20*/  LDG.E.LTC128B.U16 R18, desc[UR52][R2.64+0x10] ;  /* 0x0000103402127981 */ /* 0x000964000c1e1520 */
.L_x_39:
[----:B------:R-:W-:Y:S05]  /*2f30*/  BSYNC B1 ;  /* 0x0000000000017941 */ /* 0x000fea0003800000 */
.L_x_38:
[----:B---3-5:R-:W-:Y:S01]  /*2f40*/  IMAD.U32 R12, R18, 0x10000, RZ ;  /* 0x00010000120c7824 */ /* 0x028fe200078e00ff */
[----:B------:R-:W-:Y:S01]  /*2f50*/  ISETP.GT.AND P1, PT, R6, 0x9, PT ;  /* 0x000000090600780c */ /* 0x000fe20003f24270 */
[----:B------:R-:W-:Y:S02]  /*2f60*/  BSSY B1, `(.L_x_40) ;  /* 0x0000008000017945 */ /* 0x000fe40003800000 */
[----:B-1----:R-:W-:Y:S01]  /*2f70*/  FMUL R7, R12, R23 ;  /* 0x000000170c077220 */ /* 0x002fe20000400000 */
[----:B------:R-:W-:-:S03]  /*2f80*/  ISETP.GT.AND P3, PT, R0, RZ, P1 ;  /* 0x000000ff0000720c */ /* 0x000fc60000f64270 */
[----:B------:R-:W-:-:S05]  /*2f90*/  FFMA R7, R44, R22, R7 ;  /* 0x000000162c077223 */ /* 0x000fca0000000007 */
[----:B------:R-:W-:-:S05]  /*2fa0*/  F2FP.BF16.F32.PACK_AB R7, RZ, R7 ;  /* 0x00000007ff07723e */ /* 0x000fca00000010ff */
[----:B------:R1:W-:Y:S01]  /*2fb0*/  @P2 STG.E.U16 desc[UR52][R4.64+0x10], R7 ;  /* 0x0000100704002986 */ /* 0x0003e2000c101534 */
[----:B------:R-:W-:Y:S05]  /*2fc0*/  @!P3 BRA `(.L_x_41) ;  /* 0x000000000004b947 */ /* 0x000fea0003800000 */
[----:B------:R3:W5:Y:S02]  /*2fd0*/  LDG.E.LTC128B.U16 R18, desc[UR52][R2.64+0x12] ;  /* 0x0000123402127981 */ /* 0x000764000c1e1520 */
.L_x_41:
[----:B------:R-:W-:Y:S05]  /*2fe0*/  BSYNC B1 ;  /* 0x0000000000017941 */ /* 0x000fea0003800000 */
.L_x_40:
[----:B-----5:R-:W-:Y:S01]  /*2ff0*/  IMAD.U32 R12, R18, 0x10000, RZ ;  /* 0x00010000120c7824 */ /* 0x020fe200078e00ff */
[----:B------:R-:W-:Y:S01]  /*3000*/  ISETP.GT.AND P0, PT, R0, 0x8, P0 ;  /* 0x000000080000780c */ /* 0x000fe20000704270 */
[----:B------:R-:W-:Y:S02]  /*3010*/  BSSY B1, `(.L_x_42) ;  /* 0x0000007000017945 */ /* 0x000fe40003800000 */
[----:B------:R-:W-:-:S04]  /*3020*/  FMUL R12, R12, R23 ;  /* 0x000000170c0c7220 */ /* 0x000fc80000400000 */
[----:B------:R-:W-:-:S05]  /*3030*/  FFMA R12, R45, R22, R12 ;  /* 0x000000162d0c7223 */ /* 0x000fca000000000c */
[----:B------:R-:W-:-:S05]  /*3040*/  F2FP.BF16.F32.PACK_AB R12, RZ, R12 ;  /* 0x0000000cff0c723e */ /* 0x000fca00000010ff */
[----:B------:R0:W-:Y:S01]  /*3050*/  @P3 STG.E.U16 desc[UR52][R4.64+0x12], R12 ;  /* 0x0000120c04003986 */ /* 0x0001e2000c101534 */
[----:B------:R-:W-:Y:S05]  /*3060*/  @!P0 BRA `(.L_x_43) ;  /* 0x0000000000048947 */ /* 0x000fea0003800000 */
[----:B------:R0:W5:Y:S02]  /*3070*/  LDG.E.LTC128B.U16 R18, desc[UR52][R8.64+0x10] ;  /* 0x0000103408127981 */ /* 0x000164000c1e1520 */
.L_x_43:
[----:B------:R-:W-:Y:S05]  /*3080*/  BSYNC B1 ;  /* 0x0000000000017941 */ /* 0x000fea0003800000 */
.L_x_42:
[----:B0----5:R-:W-:Y:S01]  /*3090*/  IMAD.U32 R12, R18, 0x10000, RZ ;  /* 0x00010000120c7824 */ /* 0x021fe200078e00ff */
[----:B------:R-:W-:Y:S01]  /*30a0*/  ISETP.GT.AND P1, PT, R0, 0x8, P1 ;  /* 0x000000080000780c */ /* 0x000fe20000f24270 */
[----:B------:R-:W-:Y:S02]  /*30b0*/  BSSY B1, `(.L_x_44) ;  /* 0x0000007000017945 */ /* 0x000fe40003800000 */
[----:B-1----:R-:W-:-:S04]  /*30c0*/  FMUL R7, R12, R23 ;  /* 0x000000170c077220 */ /* 0x002fc80000400000 */
[----:B------:R-:W-:-:S05]  /*30d0*/  FFMA R7, R46, R22, R7 ;  /* 0x000000162e077223 */ /* 0x000fca0000000007 */
[----:B------:R-:W-:-:S05]  /*30e0*/  F2FP.BF16.F32.PACK_AB R7, RZ, R7 ;  /* 0x00000007ff07723e */ /* 0x000fca00000010ff */
[----:B------:R0:W-:Y:S01]  /*30f0*/  @P0 STG.E.U16 desc[UR52][R10.64+0x10], R7 ;  /* 0x000010070a000986 */ /* 0x0001e2000c101534 */
[----:B------:R-:W-:Y:S05]  /*3100*/  @!P1 BRA `(.L_x_45) ;  /* 0x0000000000049947 */ /* 0x000fea0003800000 */
[----:B------:R1:W5:Y:S02]  /*3110*/  LDG.E.LTC128B.U16 R18, desc[UR52][R8.64+0x12] ;  /* 0x0000123408127981 */ /* 0x000364000c1e1520 */
.L_x_45:
[----:B------:R-:W-:Y:S05]  /*3120*/  BSYNC B1 ;  /* 0x0000000000017941 */ /* 0x000fea0003800000 */
.L_x_44:
        /* <DEDUP_REMOVED lines=10> */
.L_x_47:
[----:B------:R-:W-:Y:S05]  /*31d0*/  BSYNC B1 ;  /* 0x0000000000017941 */ /* 0x000fea0003800000 */
.L_x_46:
[----:B0----5:R-:W-:Y:S01]  /*31e0*/  IMAD.U32 R12, R18, 0x10000, RZ ;  /* 0x00010000120c7824 */ /* 0x021fe200078e00ff */
        /* <DEDUP_REMOVED lines=9> */
.L_x_49:
[----:B------:R-:W-:Y:S05]  /*3280*/  BSYNC B1 ;  /* 0x0000000000017941 */ /* 0x000fea0003800000 */
.L_x_48:
        /* <DEDUP_REMOVED lines=9> */
.L_x_51:
[----:B------:R-:W-:Y:S05]  /*3320*/  BSYNC B1 ;  /* 0x0000000000017941 */ /* 0x000fea0003800000 */
.L_x_50:
[----:B0----5:R-:W-:Y:S01]  /*3330*/  IMAD.U32 R12, R18, 0x10000, RZ ;  /* 0x00010000120c7824 */ /* 0x021fe200078e00ff */
        /* <DEDUP_REMOVED lines=8> */
.L_x_53:
[----:B------:R-:W-:Y:S05]  /*33c0*/  BSYNC B1 ;  /* 0x0000000000017941 */ /* 0x000fea0003800000 */
.L_x_52:
        /* <DEDUP_REMOVED lines=10> */
.L_x_55:
[----:B------:R-:W-:Y:S05]  /*3470*/  BSYNC B1 ;  /* 0x0000000000017941 */ /* 0x000fea0003800000 */
.L_x_54:
        /* <DEDUP_REMOVED lines=10> */
.L_x_57:
[----:B------:R-:W-:Y:S05]  /*3520*/  BSYNC B1 ;  /* 0x0000000000017941 */ /* 0x000fea0003800000 */
.L_x_56:
        /* <DEDUP_REMOVED lines=9> */
.L_x_59:
[----:B------:R-:W-:Y:S05]  /*35c0*/  BSYNC B1 ;  /* 0x0000000000017941 */ /* 0x000fea0003800000 */
.L_x_58:
        /* <DEDUP_REMOVED lines=9> */
.L_x_61:
[----:B------:R-:W-:Y:S05]  /*3660*/  BSYNC B1 ;  /* 0x0000000000017941 */ /* 0x000fea0003800000 */
.L_x_60:
        /* <DEDUP_REMOVED lines=10> */
.L_x_63:
[----:B------:R-:W-:Y:S05]  /*3710*/  BSYNC B1 ;  /* 0x0000000000017941 */ /* 0x000fea0003800000 */
.L_x_62:
        /* <DEDUP_REMOVED lines=10> */
.L_x_65:
[----:B------:R-:W-:Y:S05]  /*37c0*/  BSYNC B1 ;  /* 0x0000000000017941 */ /* 0x000fea0003800000 */
.L_x_64:
        /* <DEDUP_REMOVED lines=9> */
.L_x_67:
[----:B------:R-:W-:Y:S05]  /*3860*/  BSYNC B1 ;  /* 0x0000000000017941 */ /* 0x000fea0003800000 */
.L_x_66:
        /* <DEDUP_REMOVED lines=9> */
.L_x_69:
[----:B------:R-:W-:Y:S05]  /*3900*/  BSYNC B1 ;  /* 0x0000000000017941 */ /* 0x000fea0003800000 */
.L_x_68:
        /* <DEDUP_REMOVED lines=10> */
.L_x_71:
[----:B------:R-:W-:Y:S05]  /*39b0*/  BSYNC B1 ;  /* 0x0000000000017941 */ /* 0x000fea0003800000 */
.L_x_70:
        /* <DEDUP_REMOVED lines=10> */
.L_x_73:
[----:B------:R-:W-:Y:S05]  /*3a60*/  BSYNC B1 ;  /* 0x0000000000017941 */ /* 0x000fea0003800000 */
.L_x_72:
[----:B0--345:R-:W-:Y:S01]  /*3a70*/  IMAD.U32 R2, R18, 0x10000, RZ ;  /* 0x0001000012027824 */ /* 0x039fe200078e00ff */
        /* <DEDUP_REMOVED lines=8> */
.L_x_75:
[----:B------:R-:W-:Y:S05]  /*3b00*/  BSYNC B1 ;  /* 0x0000000000017941 */ /* 0x000fea0003800000 */
.L_x_74:
[----:B0----5:R-:W-:Y:S01]  /*3b10*/  IMAD.U32 R2, R18, 0x10000, RZ ;  /* 0x0001000012027824 */ /* 0x021fe200078e00ff */
[----:B------:R-:W-:Y:S01]  /*3b20*/  ISETP.GT.AND P1, PT, R0, 0x8, P1 ;  /* 0x000000080000780c */ /* 0x000fe20000f24270 */
[----:B------:R-:W-:Y:S02]  /*3b30*/  BSSY B1, `(.L_x_76) ;  /* 0x000000a000017945 */ /* 0x000fe40003800000 */
[----:B------:R-:W-:Y:S01]  /*3b40*/  FMUL R3, R2, R23 ;  /* 0x0000001702037220 */ /* 0x000fe20000400000 */
[----:B------:R-:W-:-:S03]  /*3b50*/  @P0 IMAD.MOV.U32 R2, RZ, RZ, R10 ;  /* 0x000000ffff020224 */ /* 0x000fc600078e000a */
[----:B------:R-:W-:-:S05]  /*3b60*/  FFMA R3, R30, R22, R3 ;  /* 0x000000161e037223 */ /* 0x000fca0000000003 */
[----:B------:R-:W-:-:S04]  /*3b70*/  F2FP.BF16.F32.PACK_AB R3, RZ, R3 ;  /* 0x00000003ff03723e */ /* 0x000fc800000010ff */
[----:B------:R-:W-:Y:S01]  /*3b80*/  PRMT R4, R3, 0x7610, R4 ;  /* 0x0000761003047816 */ /* 0x000fe20000000004 */
[----:B------:R-:W-:-:S05]  /*3b90*/  @P0 IMAD.MOV.U32 R3, RZ, RZ, R11 ;  /* 0x000000ffff030224 */ /* 0x000fca00078e000b */
[----:B------:R0:W-:Y:S01]  /*3ba0*/  @P0 STG.E.U16 desc[UR52][R2.64+0x50], R4 ;  /* 0x0000500402000986 */ /* 0x0001e2000c101534 */
[----:B------:R-:W-:Y:S05]  /*3bb0*/  @!P1 BRA `(.L_x_77) ;  /* 0x0000000000049947 */ /* 0x000fea0003800000 */
[----:B------:R4:W5:Y:S02]  /*3bc0*/  LDG.E.LTC128B.U16 R18, desc[UR52][R8.64+0x52] ;  /* 0x0000523408127981 */ /* 0x000964000c1e1520 */
.L_x_77:
[----:B------:R-:W-:Y:S05]  /*3bd0*/  BSYNC B1 ;  /* 0x0000000000017941 */ /* 0x000fea0003800000 */
.L_x_76:
[----:B------:R-:W-:Y:S05]  /*3be0*/  @!P1 BRA `(.L_x_78) ;  /* 0x0000000400e09947 */ /* 0x000fea0003800000 */
[----:B-----5:R-:W-:-:S04]  /*3bf0*/  IMAD.U32 R18, R18, 0x10000, RZ ;  /* 0x0001000012127824 */ /* 0x020fc800078e00ff */
[----:B------:R-:W-:-:S04]  /*3c00*/  FMUL R18, R18, R23 ;  /* 0x0000001712127220 */ /* 0x000fc80000400000 */
[----:B------:R-:W-:-:S05]  /*3c10*/  FFMA R18, R31, R22, R18 ;  /* 0x000000161f127223 */ /* 0x000fca0000000012 */
[----:B------:R-:W-:-:S05]  /*3c20*/  F2FP.BF16.F32.PACK_AB R18, RZ, R18 ;  /* 0x00000012ff12723e */ /* 0x000fca00000010ff */
[----:B------:R0:W-:Y:S01]  /*3c30*/  STG.E.U16 desc[UR52][R10.64+0x52], R18 ;  /* 0x000052120a007986 */ /* 0x0001e2000c101534 */
[----:B------:R-:W-:Y:S05]  /*3c40*/  BRA `(.L_x_78) ;  /* 0x0000000400c87947 */ /* 0x000fea0003800000 */
.L_x_33:
[----:B------:R-:W-:Y:S01]  /*3c50*/  ULDC.64 UR4, c[0x0][0x5c0] ;  /* 0x0001700000047ab9 */ /* 0x000fe20000000a00 */
[----:B------:R-:W-:Y:S01]  /*3c60*/  ISETP.GT.AND P3, PT, R6, 0x1, PT ;  /* 0x000000010600780c */ /* 0x000fe20003f64270 */
[-C--:B------:R-:W-:Y:S01]  /*3c70*/  FMUL R40, R40, R22.reuse ;  /* 0x0000001628287220 */ /* 0x080fe20000400000 */
[----:B------:R-:W-:Y:S01]  /*3c80*/  LEA R2, P1, R58, UR4, 0x1 ;  /* 0x000000043a027c11 */ /* 0x000fe2000f8208ff */
[-C--:B------:R-:W-:Y:S01]  /*3c90*/  FMUL R41, R41, R22.reuse ;  /* 0x0000001629297220 */ /* 0x080fe20000400000 */
[----:B------:R-:W-:Y:S01]  /*3ca0*/  SHF.L.U64.HI R63, R62, 0x4, R63 ;  /* 0x000000043e3f7819 */ /* 0x000fe2000001023f */
[-C--:B------:R-:W-:Y:S01]  /*3cb0*/  FMUL R42, R42, R22.reuse ;  /* 0x000000162a2a7220 */ /* 0x080fe20000400000 */
[----:B------:R-:W-:Y:S01]  /*3cc0*/  LEA.HI.X R3, R58, UR5, R5, 0x1, P1 ;  /* 0x000000053a037c11 */ /* 0x000fe200088f0c05 */
[-C--:B------:R-:W-:Y:S01]  /*3cd0*/  FMUL R43, R43, R22.reuse ;  /* 0x000000162b2b7220 */ /* 0x080fe20000400000 */
[----:B------:R-:W-:Y:S01]  /*3ce0*/  ISETP.GT.AND P1, PT, R0, RZ, P3 ;  /* 0x000000ff0000720c */ /* 0x000fe20001f24270 */
[----:B------:R-:W-:Y:S01]  /*3cf0*/  FMUL R44, R44, R22 ;  /* 0x000000162c2c7220 */ /* 0x000fe20000400000 */
[----:B------:R-:W-:Y:S01]  /*3d00*/  F2FP.BF16.F32.PACK_AB R40, RZ, R40 ;  /* 0x00000028ff28723e */ /* 0x000fe200000010ff */
[-C--:B------:R-:W-:Y:S01]  /*3d10*/  FMUL R45, R45, R22.reuse ;  /* 0x000000162d2d7220 */ /* 0x080fe20000400000 */
[----:B------:R-:W-:Y:S01]  /*3d20*/  F2FP.BF16.F32.PACK_AB R41, RZ, R41 ;  /* 0x00000029ff29723e */ /* 0x000fe200000010ff */
[----:B------:R-:W-:Y:S01]  /*3d30*/  FMUL R46, R46, R22 ;  /* 0x000000162e2e7220 */ /* 0x000fe20000400000 */
[----:B------:R-:W-:Y:S01]  /*3d40*/  LEA R4, P4, R62, R2, 0x4 ;  /* 0x000000023e047211 */ /* 0x000fe200078820ff */
[----:B------:R-:W-:Y:S01]  /*3d50*/  @P2 STG.E.U16 desc[UR52][R2.64], R40 ;  /* 0x0000002802002986 */ /* 0x000fe2000c101534 */
[----:B------:R-:W-:Y:S01]  /*3d60*/  ISETP.GT.AND P2, PT, R6, 0x8, PT ;  /* 0x000000080600780c */ /* 0x000fe20003f44270 */
[-C--:B------:R-:W-:Y:S01]  /*3d70*/  FMUL R47, R47, R22.reuse ;  /* 0x000000162f2f7220 */ /* 0x080fe20000400000 */
[C---:B------:R-:W-:Y:S01]  /*3d80*/  ISETP.GT.AND P3, PT, R0.reuse, 0x8, P3 ;  /* 0x000000080000780c */ /* 0x040fe20001f64270 */
[----:B------:R-:W-:Y:S01]  /*3d90*/  IMAD.X R5, R63, 0x1, R3, P4 ;  /* 0x000000013f057824 */ /* 0x000fe200020e0603 */
[C---:B------:R-:W-:Y:S01]  /*3da0*/  ISETP.GT.AND P5, PT, R0.reuse, RZ, P2 ;  /* 0x000000ff0000720c */ /* 0x040fe200017a4270 */
[----:B------:R-:W-:Y:S01]  /*3db0*/  @P1 STG.E.U16 desc[UR52][R2.64+0x2], R41 ;  /* 0x0000022902001986 */ /* 0x000fe2000c101534 */
[----:B------:R-:W-:Y:S01]  /*3dc0*/  ISETP.GT.AND P1, PT, R0, 0x8, P0 ;  /* 0x000000080000780c */ /* 0x000fe20000724270 */
[-C--:B------:R-:W-:Y:S01]  /*3dd0*/  FMUL R32, R32, R22.reuse ;  /* 0x0000001620207220 */ /* 0x080fe20000400000 */
[----:B------:R-:W-:Y:S01]  /*3de0*/  ISETP.GT.AND P0, PT, R6, 0x9, PT ;  /* 0x000000090600780c */ /* 0x000fe20003f04270 */
[----:B------:R-:W-:Y:S01]  /*3df0*/  FMUL R33, R33, R22 ;  /* 0x0000001621217220 */ /* 0x000fe20000400000 */
[----:B------:R-:W-:Y:S01]  /*3e00*/  F2FP.BF16.F32.PACK_AB R42, RZ, R42 ;  /* 0x0000002aff2a723e */ /* 0x000fe200000010ff */
[-C--:B------:R-:W-:Y:S01]  /*3e10*/  FMUL R34, R34, R22.reuse ;  /* 0x0000001622227220 */ /* 0x080fe20000400000 */
[----:B------:R-:W-:Y:S01]  /*3e20*/  ISETP.GT.AND P4, PT, R0, RZ, P0 ;  /* 0x000000ff0000720c */ /* 0x000fe20000784270 */
[-C--:B------:R-:W-:Y:S01]  /*3e30*/  FMUL R35, R35, R22.reuse ;  /* 0x0000001623237220 */ /* 0x080fe20000400000 */
[----:B------:R-:W-:Y:S01]  /*3e40*/  F2FP.BF16.F32.PACK_AB R43, RZ, R43 ;  /* 0x0000002bff2b723e */ /* 0x000fe200000010ff */
[----:B------:R-:W-:Y:S01]  /*3e50*/  FMUL R36, R36, R22 ;  /* 0x0000001624247220 */ /* 0x000fe20000400000 */
[----:B------:R-:W-:Y:S01]  /*3e60*/  F2FP.BF16.F32.PACK_AB R44, RZ, R44 ;  /* 0x0000002cff2c723e */ /* 0x000fe200000010ff */
[-C--:B------:R-:W-:Y:S01]  /*3e70*/  FMUL R37, R37, R22.reuse ;  /* 0x0000001625257220 */ /* 0x080fe20000400000 */
[----:B------:R-:W-:Y:S01]  /*3e80*/  F2FP.BF16.F32.PACK_AB R45, RZ, R45 ;  /* 0x0000002dff2d723e */ /* 0x000fe200000010ff */
[----:B------:R-:W-:Y:S01]  /*3e90*/  @P1 STG.E.U16 desc[UR52][R4.64], R42 ;  /* 0x0000002a04001986 */ /* 0x000fe2000c101534 */
[----:B------:R-:W-:Y:S01]  /*3ea0*/  ISETP.GT.AND P1, PT, R0, 0x8, P2 ;  /* 0x000000080000780c */ /* 0x000fe20001724270 */
[-C--:B------:R-:W-:Y:S01]  /*3eb0*/  FMUL R38, R38, R22.reuse ;  /* 0x0000001626267220 */ /* 0x080fe20000400000 */
[----:B------:R-:W-:Y:S01]  /*3ec0*/  ISETP.GT.AND P2, PT, R6, 0x10, PT ;  /* 0x000000100600780c */ /* 0x000fe20003f44270 */
[----:B------:R-:W-:Y:S01]  /*3ed0*/  @P3 STG.E.U16 desc[UR52][R4.64+0x2], R43 ;  /* 0x0000022b04003986 */ /* 0x000fe2000c101534 */
[----:B------:R-:W-:Y:S01]  /*3ee0*/  ISETP.GT.AND P3, PT, R0, 0x8, P0 ;  /* 0x000000080000780c */ /* 0x000fe20000764270 */
[-C--:B------:R-:W-:Y:S01]  /*3ef0*/  FMUL R39, R39, R22.reuse ;  /* 0x0000001627277220 */ /* 0x080fe20000400000 */
[----:B------:R-:W-:Y:S01]  /*3f00*/  ISETP.GT.AND P0, PT, R6, 0x11, PT ;  /* 0x000000110600780c */ /* 0x000fe20003f04270 */
[----:B------:R-:W-:Y:S01]  /*3f10*/  @P5 STG.E.U16 desc[UR52][R2.64+0x10], R44 ;  /* 0x0000102c02005986 */ /* 0x000fe2000c101534 */
[----:B------:R-:W-:Y:S01]  /*3f20*/  ISETP.GT.AND P5, PT, R0, RZ, P2 ;  /* 0x000000ff0000720c */ /* 0x000fe200017a4270 */
[----:B------:R-:W-:Y:S01]  /*3f30*/  FMUL R24, R24, R22 ;  /* 0x0000001618187220 */ /* 0x000fe20000400000 */
[----:B------:R-:W-:Y:S01]  /*3f40*/  F2FP.BF16.F32.PACK_AB R46, RZ, R46 ;  /* 0x0000002eff2e723e */ /* 0x000fe200000010ff */
[----:B------:R-:W-:Y:S01]  /*3f50*/  @P4 STG.E.U16 desc[UR52][R2.64+0x12], R45 ;  /* 0x0000122d02004986 */ /* 0x000fe2000c101534 */
[----:B------:R-:W-:Y:S01]  /*3f60*/  ISETP.GT.AND P4, PT, R0, RZ, P0 ;  /* 0x000000ff0000720c */ /* 0x000fe20000784270 */
[----:B------:R-:W-:Y:S01]  /*3f70*/  FMUL R25, R25, R22 ;  /* 0x0000001619197220 */ /* 0x000fe20000400000 */
[----:B------:R-:W-:Y:S01]  /*3f80*/  F2FP.BF16.F32.PACK_AB R47, RZ, R47 ;  /* 0x0000002fff2f723e */ /* 0x000fe200000010ff */
[----:B------:R-:W-:Y:S01]  /*3f90*/  @P1 STG.E.U16 desc[UR52][R4.64+0x10], R46 ;  /* 0x0000102e04001986 */ /* 0x000fe2000c101534 */
[----:B------:R-:W-:Y:S01]  /*3fa0*/  F2FP.BF16.F32.PACK_AB R32, RZ, R32 ;  /* 0x00000020ff20723e */ /* 0x000fe200000010ff */
[-C--:B------:R-:W-:Y:S01]  /*3fb0*/  FMUL R26, R26, R22.reuse ;  /* 0x000000161a1a7220 */ /* 0x080fe20000400000 */
[----:B------:R-:W-:Y:S01]  /*3fc0*/  F2FP.BF16.F32.PACK_AB R33, RZ, R33 ;  /* 0x00000021ff21723e */ /* 0x000fe200000010ff */
[----:B------:R-:W-:Y:S01]  /*3fd0*/  @P3 STG.E.U16 desc[UR52][R4.64+0x12], R47 ;  /* 0x0000122f04003986 */ /* 0x000fe2000c101534 */
[C---:B------:R-:W-:Y:S01]  /*3fe0*/  ISETP.GT.AND P2, PT, R0.reuse, 0x8, P2 ;  /* 0x000000080000780c */ /* 0x040fe20001744270 */
[-C--:B------:R-:W-:Y:S01]  /*3ff0*/  FMUL R27, R27, R22.reuse ;  /* 0x000000161b1b7220 */ /* 0x080fe20000400000 */
[----:B------:R-:W-:Y:S01]  /*4000*/  ISETP.GT.AND P0, PT, R0, 0x8, P0 ;  /* 0x000000080000780c */ /* 0x000fe20000704270 */
[----:B------:R-:W-:Y:S01]  /*4010*/  @P5 STG.E.U16 desc[UR52][R2.64+0x20], R32 ;  /* 0x0000202002005986 */ /* 0x000fe2000c101534 */
[----:B------:R-:W-:Y:S01]  /*4020*/  ISETP.GT.AND P5, PT, R6, 0x18, PT ;  /* 0x000000180600780c */ /* 0x000fe20003fa4270 */
[----:B------:R-:W-:Y:S01]  /*4030*/  FMUL R28, R28, R22 ;  /* 0x000000161c1c7220 */ /* 0x000fe20000400000 */
[----:B------:R-:W-:Y:S01]  /*4040*/  F2FP.BF16.F32.PACK_AB R34, RZ, R34 ;  /* 0x00000022ff22723e */ /* 0x000fe200000010ff */
[----:B------:R-:W-:Y:S01]  /*4050*/  @P4 STG.E.U16 desc[UR52][R2.64+0x22], R33 ;  /* 0x0000222102004986 */ /* 0x000fe2000c101534 */
[----:B------:R-:W-:Y:S01]  /*4060*/  ISETP.GT.AND P4, PT, R6, 0x19, PT ;  /* 0x000000190600780c */ /* 0x000fe20003f84270 */
[-C--:B------:R-:W-:Y:S01]  /*4070*/  FMUL R29, R29, R22.reuse ;  /* 0x000000161d1d7220 */ /* 0x080fe20000400000 */
[----:B------:R-:W-:Y:S01]  /*4080*/  ISETP.GT.AND P1, PT, R0, RZ, P5 ;  /* 0x000000ff0000720c */ /* 0x000fe20002f24270 */
[-C--:B------:R-:W-:Y:S01]  /*4090*/  FMUL R30, R30, R22.reuse ;  /* 0x000000161e1e7220 */ /* 0x080fe20000400000 */
[----:B------:R-:W-:Y:S01]  /*40a0*/  ISETP.GT.AND P6, PT, R0, RZ, P4 ;  /* 0x000000ff0000720c */ /* 0x000fe200027c4270 */
[----:B------:R-:W-:Y:S01]  /*40b0*/  @P2 STG.E.U16 desc[UR52][R4.64+0x20], R34 ;  /* 0x0000202204002986 */ /* 0x000fe2000c101534 */
[----:B------:R-:W-:Y:S01]  /*40c0*/  F2FP.BF16.F32.PACK_AB R35, RZ, R35 ;  /* 0x00000023ff23723e */ /* 0x000fe200000010ff */
[----:B------:R-:W-:Y:S01]  /*40d0*/  FMUL R31, R31, R22 ;  /* 0x000000161f1f7220 */ /* 0x000fe20000400000 */
[----:B------:R-:W-:-:S02]  /*40e0*/  F2FP.BF16.F32.PACK_AB R36, RZ, R36 ;  /* 0x00000024ff24723e */ /* 0x000fc400000010ff */
[----:B------:R-:W-:Y:S01]  /*40f0*/  F2FP.BF16.F32.PACK_AB R37, RZ, R37 ;  /* 0x00000025ff25723e */ /* 0x000fe200000010ff */
[----:B------:R-:W-:Y:S01]  /*4100*/  @P0 STG.E.U16 desc[UR52][R4.64+0x22], R35 ;  /* 0x0000222304000986 */ /* 0x000fe2000c101534 */
[----:B------:R-:W-:Y:S02]  /*4110*/  ISETP.GT.AND P5, PT, R0, 0x8, P5 ;  /* 0x000000080000780c */ /* 0x000fe40002fa4270 */
[----:B------:R-:W-:Y:S01]  /*4120*/  ISETP.GT.AND P3, PT, R6, 0x20, PT ;  /* 0x000000200600780c */ /* 0x000fe20003f64270 */
[----:B------:R-:W-:Y:S01]  /*4130*/  @P1 STG.E.U16 desc[UR52][R2.64+0x30], R36 ;  /* 0x0000302402001986 */ /* 0x000fe2000c101534 */
[C---:B------:R-:W-:Y:S02]  /*4140*/  ISETP.GT.AND P4, PT, R0.reuse, 0x8, P4 ;  /* 0x000000080000780c */ /* 0x040fe40002784270 */
[----:B------:R-:W-:Y:S01]  /*4150*/  F2FP.BF16.F32.PACK_AB R38, RZ, R38 ;  /* 0x00000026ff26723e */ /* 0x000fe200000010ff */
[----:B------:R-:W-:Y:S01]  /*4160*/  @P6 STG.E.U16 desc[UR52][R2.64+0x32], R37 ;  /* 0x0000322502006986 */ /* 0x000fe2000c101534 */
[----:B------:R-:W-:-:S02]  /*4170*/  ISETP.GT.AND P6, PT, R0, RZ, P3 ;  /* 0x000000ff0000720c */ /* 0x000fc40001fc4270 */
[----:B------:R-:W-:Y:S02]  /*4180*/  F2FP.BF16.F32.PACK_AB R39, RZ, R39 ;  /* 0x00000027ff27723e */ /* 0x000fe400000010ff */
[C---:B------:R-:W-:Y:S01]  /*4190*/  ISETP.GT.AND P2, PT, R6.reuse, 0x21, PT ;  /* 0x000000210600780c */ /* 0x040fe20003f44270 */
[----:B------:R-:W-:Y:S01]  /*41a0*/  @P5 STG.E.U16 desc[UR52][R4.64+0x30], R38 ;  /* 0x0000302604005986 */ /* 0x000fe2000c101534 */
[----:B------:R-:W-:Y:S02]  /*41b0*/  F2FP.BF16.F32.PACK_AB R24, RZ, R24 ;  /* 0x00000018ff18723e */ /* 0x000fe400000010ff */
[C---:B------:R-:W-:Y:S01]  /*41c0*/  ISETP.GT.AND P1, PT, R6.reuse, 0x28, PT ;  /* 0x000000280600780c */ /* 0x040fe20003f24270 */
[----:B------:R-:W-:Y:S01]  /*41d0*/  @P4 STG.E.U16 desc[UR52][R4.64+0x32], R39 ;  /* 0x0000322704004986 */ /* 0x000fe2000c101534 */
[----:B------:R-:W-:Y:S02]  /*41e0*/  ISETP.GT.AND P0, PT, R6, 0x29, PT ;  /* 0x000000290600780c */ /* 0x000fe40003f04270 */
[C---:B------:R-:W-:Y:S01]  /*41f0*/  ISETP.GT.AND P4, PT, R0.reuse, RZ, P2 ;  /* 0x000000ff0000720c */ /* 0x040fe20001784270 */
[----:B------:R-:W-:Y:S01]  /*4200*/  @P6 STG.E.U16 desc[UR52][R2.64+0x40], R24 ;  /* 0x0000401802006986 */ /* 0x000fe2000c101534 */
[----:B------:R-:W-:-:S02]  /*4210*/  ISETP.GT.AND P3, PT, R0, 0x8, P3 ;  /* 0x000000080000780c */ /* 0x000fc40001f64270 */
[C---:B------:R-:W-:Y:S02]  /*4220*/  ISETP.GT.AND P2, PT, R0.reuse, 0x8, P2 ;  /* 0x000000080000780c */ /* 0x040fe40001744270 */
[C---:B------:R-:W-:Y:S02]  /*4230*/  ISETP.GT.AND P5, PT, R0.reuse, RZ, P1 ;  /* 0x000000ff0000720c */ /* 0x040fe40000fa4270 */
[C---:B------:R-:W-:Y:S02]  /*4240*/  ISETP.GT.AND P6, PT, R0.reuse, RZ, P0 ;  /* 0x000000ff0000720c */ /* 0x040fe400007c4270 */
[----:B------:R-:W-:Y:S02]  /*4250*/  ISETP.GT.AND P1, PT, R0, 0x8, P1 ;  /* 0x000000080000780c */ /* 0x000fe40000f24270 */
[----:B------:R-:W-:Y:S02]  /*4260*/  F2FP.BF16.F32.PACK_AB R25, RZ, R25 ;  /* 0x00000019ff19723e */ /* 0x000fe400000010ff */
[----:B------:R-:W-:-:S02]  /*4270*/  F2FP.BF16.F32.PACK_AB R26, RZ, R26 ;  /* 0x0000001aff1a723e */ /* 0x000fc400000010ff */
[----:B------:R-:W-:Y:S01]  /*4280*/  F2FP.BF16.F32.PACK_AB R27, RZ, R27 ;  /* 0x0000001bff1b723e */ /* 0x000fe200000010ff */
[----:B------:R-:W-:Y:S01]  /*4290*/  @P4 STG.E.U16 desc[UR52][R2.64+0x42], R25 ;  /* 0x0000421902004986 */ /* 0x000fe2000c101534 */
[----:B------:R-:W-:Y:S02]  /*42a0*/  ISETP.GT.AND P0, PT, R0, 0x8, P0 ;  /* 0x000000080000780c */ /* 0x000fe40000704270 */
[----:B------:R-:W-:Y:S01]  /*42b0*/  F2FP.BF16.F32.PACK_AB R28, RZ, R28 ;  /* 0x0000001cff1c723e */ /* 0x000fe200000010ff */
[----:B------:R-:W-:Y:S01]  /*42c0*/  @P3 STG.E.U16 desc[UR52][R4.64+0x40], R26 ;  /* 0x0000401a04003986 */ /* 0x000fe2000c101534 */
[----:B------:R-:W-:Y:S02]  /*42d0*/  F2FP.BF16.F32.PACK_AB R29, RZ, R29 ;  /* 0x0000001dff1d723e */ /* 0x000fe400000010ff */
[----:B------:R-:W-:Y:S01]  /*42e0*/  F2FP.BF16.F32.PACK_AB R30, RZ, R30 ;  /* 0x0000001eff1e723e */ /* 0x000fe200000010ff */
[----:B------:R-:W-:Y:S01]  /*42f0*/  @P2 STG.E.U16 desc[UR52][R4.64+0x42], R27 ;  /* 0x0000421b04002986 */ /* 0x000fe2000c101534 */
[----:B------:R-:W-:-:S03]  /*4300*/  F2FP.BF16.F32.PACK_AB R31, RZ, R31 ;  /* 0x0000001fff1f723e */ /* 0x000fc600000010ff */
[----:B------:R-:W-:Y:S04]  /*4310*/  @P5 STG.E.U16 desc[UR52][R2.64+0x50], R28 ;  /* 0x0000501c02005986 */ /* 0x000fe8000c101534 */
[----:B------:R0:W-:Y:S02]  /*4320*/  @P6 STG.E.U16 desc[UR52][R2.64+0x52], R29 ;  /* 0x0000521d02006986 */ /* 0x0001e4000c101534 */
[----:B0-----:R-:W-:Y:S02]  /*4330*/  @P1 IMAD.MOV.U32 R2, RZ, RZ, R4 ;  /* 0x000000ffff021224 */ /* 0x001fe400078e0004 */
[----:B------:R-:W-:-:S05]  /*4340*/  @P1 IMAD.MOV.U32 R3, RZ, RZ, R5 ;  /* 0x000000ffff031224 */ /* 0x000fca00078e0005 */
[----:B------:R0:W-:Y:S04]  /*4350*/  @P1 STG.E.U16 desc[UR52][R2.64+0x50], R30 ;  /* 0x0000501e02001986 */ /* 0x0001e8000c101534 */
[----:B------:R0:W-:Y:S02]  /*4360*/  @P0 STG.E.U16 desc[UR52][R4.64+0x52], R31 ;  /* 0x0000521f04000986 */ /* 0x0001e4000c101534 */
.L_x_78:
[----:B------:R-:W-:Y:S05]  /*4370*/  BSYNC B0 ;  /* 0x0000000000007941 */ /* 0x000fea0003800000 */
.L_x_32:
[----:B0-----:R-:W-:Y:S01]  /*4380*/  IMAD.U32 R2, RZ, RZ, UR50 ;  /* 0x00000032ff027e24 */ /* 0x001fe2000f8e00ff */
[----:B------:R-:W-:Y:S01]  /*4390*/  ULDC.64 UR4, c[0x0][0x650] ;  /* 0x0001940000047ab9 */ /* 0x000fe20000000a00 */
[----:B------:R-:W-:Y:S01]  /*43a0*/  IMAD.U32 R0, RZ, RZ, UR37 ;  /* 0x00000025ff007e24 */ /* 0x000fe2000f8e00ff */
[----:B------:R0:W-:Y:S01]  /*43b0*/  SYNCS.ARRIVE.TRANS64.A1T0 RZ, [R54+UR44], RZ ;  /* 0x000000ff36ff79a7 */ /* 0x0001e2000810002c */
[----:B------:R-:W-:Y:S01]  /*43c0*/  IMAD.U32 R3, RZ, RZ, UR51 ;  /* 0x00000033ff037e24 */ /* 0x000fe2000f8e00ff */
[C---:B------:R-:W-:Y:S01]  /*43d0*/  LEA R16, P0, R2.reuse, R16, 0x1 ;  /* 0x0000001002107211 */ /* 0x040fe200078008ff */
[----:B-----5:R-:W-:Y:S02]  /*43e0*/  IMAD.MOV.U32 R18, RZ, RZ, -0x1 ;  /* 0xffffffffff127424 */ /* 0x020fe400078e00ff */
[----:B------:R-:W-:Y:S01]  /*43f0*/  IMAD.MOV.U32 R19, RZ, RZ, -0x1 ;  /* 0xffffffffff137424 */ /* 0x000fe200078e00ff */
[----:B------:R-:W-:Y:S01]  /*4400*/  LEA.HI.X R17, R2, R17, R0, 0x1, P0 ;  /* 0x0000001102117211 */ /* 0x000fe200000f0c00 */
[----:B------:R-:W-:Y:S01]  /*4410*/  IMAD.MOV.U32 R2, RZ, RZ, -0x1 ;  /* 0xffffffffff027424 */ /* 0x000fe200078e00ff */
[----:B------:R-:W-:-:S02]  /*4420*/  ISETP.GE.U32.AND P0, PT, R16, UR4, PT ;  /* 0x0000000410007c0c */ /* 0x000fc4000bf06070 */
[----:B------:R-:W-:Y:S02]  /*4430*/  PRMT R0, RZ, 0x7610, R0 ;  /* 0x00007610ff007816 */ /* 0x000fe40000000000 */
[----:B------:R-:W-:-:S13]  /*4440*/  ISETP.GE.U32.AND.EX P0, PT, R17, UR5, PT, P0 ;  /* 0x0000000511007c0c */ /* 0x000fda000bf06100 */
[----:B0-----:R-:W-:Y:S05]  /*4450*/  @P0 BRA `(.L_x_79) ;  /* 0x00000004008c0947 */ /* 0x001fea0003800000 */
[----:B------:R-:W0:Y:S01]  /*4460*/  S2UR UR6, SR_CTAID.X ;  /* 0x00000000000679c3 */ /* 0x000e220000002500 */
[----:B------:R-:W-:Y:S01]  /*4470*/  ULDC.64 UR4, c[0x0][0x628] ;  /* 0x00018a0000047ab9 */ /* 0x000fe20000000a00 */
[----:B------:R-:W-:Y:S01]  /*4480*/  ULDC UR7, c[0x0][0x150] ;  /* 0x0000540000077ab9 */ /* 0x000fe20000000800 */
[----:B------:R-:W-:Y:S01]  /*4490*/  ISETP.NE.U32.AND P0, PT, RZ, UR4, PT ;  /* 0x00000004ff007c0c */ /* 0x000fe2000bf05070 */
[----:B------:R-:W-:Y:S01]  /*44a0*/  ULDC UR15, c[0x0][0x630] ;  /* 0x00018c00000f7ab9 */ /* 0x000fe20000000800 */
[C---:B------:R-:W-:Y:S01]  /*44b0*/  R2UR UR16, R16.reuse ;  /* 0x00000000101072ca */ /* 0x040fe200000e0000 */
[----:B------:R-:W-:Y:S01]  /*44c0*/  ULDC UR18, c[0x0][0x154] ;  /* 0x0000550000127ab9 */ /* 0x000fe20000000800 */
[----:B------:R-:W-:Y:S01]  /*44d0*/  ISETP.NE.AND.EX P0, PT, RZ, UR5, PT, P0 ;  /* 0x00000005ff007c0c */ /* 0x000fe2000bf05300 */
[----:B------:R-:W1:Y:S01]  /*44e0*/  S2UR UR20, SR_CTAID.Y ;  /* 0x00000000001479c3 */ /* 0x000e620000002600 */
[----:B------:R-:W-:Y:S02]  /*44f0*/  R2UR UR17, R17 ;  /* 0x00000000111172ca */ /* 0x000fe400000e0000 */
[----:B------:R-:W-:-:S02]  /*4500*/  R2UR UR12, R16 ;  /* 0x00000000100c72ca */ /* 0x000fc400000e0000 */
[----:B------:R-:W-:Y:S02]  /*4510*/  R2UR UR13, R17 ;  /* 0x00000000110d72ca */ /* 0x000fe400000e0000 */
[----:B0-----:R-:W-:-:S05]  /*4520*/  I2FP.F32.U32 R0, UR6 ;  /* 0x0000000600007c45 */ /* 0x001fca0008201000 */
[----:B------:R-:W-:-:S04]  /*4530*/  FMUL R0, R0, UR7 ;  /* 0x0000000700007c20 */ /* 0x000fc80008400000 */
[----:B------:R0:W0:Y:S01]  /*4540*/  F2I.U32.TRUNC.NTZ R2, R0 ;  /* 0x0000000000027305 */ /* 0x000022000020f000 */
[----:B-1----:R-:W-:Y:S05]  /*4550*/  @!P0 BRA `(.L_x_80) ;  /* 0x0000000000308947 */ /* 0x002fea0003800000 */
        /* <DEDUP_REMOVED lines=12> */
.L_x_80:
[----:B------:R-:W-:Y:S01]  /*4620*/  USHF.R.U64 UR12, UR12, UR15, UR13 ;  /* 0x0000000f0c0c7299 */ /* 0x000fe2000800120d */
[----:B0-----:R-:W-:Y:S01]  /*4630*/  I2FP.F32.U32 R0, UR20 ;  /* 0x0000001400007c45 */ /* 0x001fe20008201000 */
[----:B------:R-:W-:Y:S02]  /*4640*/  USHF.R.U32.HI UR4, URZ, UR15, UR13 ;  /* 0x0000000f3f047299 */ /* 0x000fe4000801160d */
[----:B------:R-:W-:Y:S02]  /*4650*/  UIADD3 UR7, UP0, URZ, -UR12, URZ ;  /* 0x8000000c3f077290 */ /* 0x000fe4000ff1e03f */
[----:B------:R-:W-:Y:S01]  /*4660*/  FMUL R0, R0, UR18 ;  /* 0x0000001200007c20 */ /* 0x000fe20008400000 */
[----:B------:R-:W-:Y:S01]  /*4670*/  ULDC.64 UR10, c[0x0][0x620] ;  /* 0x00018800000a7ab9 */ /* 0x000fe20000000a00 */
[----:B------:R-:W-:Y:S01]  /*4680*/  UIADD3.X UR4, URZ, ~UR4, URZ, UP0, !UPT ;  /* 0x800000043f047290 */ /* 0x000fe200087fe43f */
[----:B------:R-:W-:Y:S01]  /*4690*/  UMOV UR8, UR16 ;  /* 0x0000001000087c82 */ /* 0x000fe20008000000 */
[----:B------:R-:W-:-:S02]  /*46a0*/  UMOV UR9, UR17 ;  /* 0x0000001100097c82 */ /* 0x000fc40008000000 */
[----:B------:R-:W0:Y:S01]  /*46b0*/  F2I.U32.TRUNC.NTZ R0, R0 ;  /* 0x0000000000007305 */ /* 0x000e22000020f000 */
[----:B------:R-:W-:Y:S01]  /*46c0*/  UIMAD UR4, UR4, UR10, URZ ;  /* 0x0000000a040472a4 */ /* 0x000fe2000f8e023f */
[----:B------:R-:W-:Y:S01]  /*46d0*/  R2UR UR17, R2 ;  /* 0x00000000021172ca */ /* 0x000fe200000e0000 */
        /* <DEDUP_REMOVED lines=9> */
[----:B------:R-:W-:Y:S01]  /*4770*/  USHF.R.U64 UR15, UR8, UR10, UR7 ;  /* 0x0000000a080f7299 */ /* 0x000fe20008001207 */
[----:B0-----:R-:W-:Y:S01]  /*4780*/  R2UR UR11, R0 ;  /* 0x00000000000b72ca */ /* 0x001fe200000e0000 */
[----:B------:R-:W-:Y:S01]  /*4790*/  USHF.R.U32.HI UR7, URZ, UR10, UR7 ;  /* 0x0000000a3f077299 */ /* 0x000fe20008011607 */
[----:B------:R-:W-:Y:S01]  /*47a0*/  ISETP.NE.AND.EX P0, PT, RZ, UR5, PT, P0 ;  /* 0x00000005ff007c0c */ /* 0x000fe2000bf05300 */
[----:B------:R-:W-:Y:S01]  /*47b0*/  ULDC UR22, c[0x0][0x608] ;  /* 0x0001820000167ab9 */ /* 0x000fe20000000800 */
[----:B------:R-:W-:-:S02]  /*47c0*/  UIADD3 UR8, -UR17, URZ, URZ ;  /* 0x0000003f11087290 */ /* 0x000fc4000fffe13f */
[----:B------:R-:W-:Y:S02]  /*47d0*/  USHF.R.U64 UR18, UR15, UR22, UR7 ;  /* 0x000000160f127299 */ /* 0x000fe40008001207 */
[----:B------:R-:W-:Y:S01]  /*47e0*/  USHF.R.U32.HI UR7, URZ, UR22, UR7 ;  /* 0x000000163f077299 */ /* 0x000fe20008011607 */
[----:B------:R-:W-:Y:S01]  /*47f0*/  UMOV UR16, 0x1 ;  /* 0x0000000100107882 */ /* 0x000fe20000000000 */
[----:B------:R-:W-:Y:S02]  /*4800*/  ULDC UR21, c[0x0][0x144] ;  /* 0x0000510000157ab9 */ /* 0x000fe40000000800 */
[----:B------:R-:W-:Y:S01]  /*4810*/  USHF.R.U64 UR17, UR18, UR23, UR7 ;  /* 0x0000001712117299 */ /* 0x000fe20008001207 */
[----:B------:R-:W-:Y:S01]  /*4820*/  ULDC UR13, c[0x0][0x600] ;  /* 0x00018000000d7ab9 */ /* 0x000fe20000000800 */
[----:B------:R-:W-:Y:S02]  /*4830*/  UIADD3 UR22, -UR11, URZ, URZ ;  /* 0x0000003f0b167290 */ /* 0x000fe4000fffe13f */
[----:B------:R-:W-:-:S02]  /*4840*/  USHF.L.U32 UR16, UR16, UR23, URZ ;  /* 0x0000001710107299 */ /* 0x000fc4000800063f */
[----:B------:R-:W-:Y:S02]  /*4850*/  USHF.R.U32.HI UR11, URZ, UR23, UR7 ;  /* 0x000000173f0b7299 */ /* 0x000fe40008011607 */
[----:B------:R-:W-:Y:S02]  /*4860*/  UIADD3 UR14, UR13, -0x1, URZ ;  /* 0xffffffff0d0e7890 */ /* 0x000fe4000fffe03f */
[----:B------:R-:W-:Y:S02]  /*4870*/  ULOP3.LUT UR19, URZ, UR19, URZ, 0x33, !UPT ;  /* 0x000000133f137292 */ /* 0x000fe4000f8e333f */
        /* <DEDUP_REMOVED lines=16> */
.L_x_81:
[----:B------:R-:W-:Y:S01]  /*4980*/  UISETP.NE.AND UP0, UPT, UR38, URZ, UPT ;  /* 0x0000003f2600728c */ /* 0x000fe2000bf05270 */
[----:B------:R-:W-:Y:S01]  /*4990*/  IMAD.MOV.U32 R0, RZ, RZ, 0x1 ;  /* 0x00000001ff007424 */ /* 0x000fe200078e00ff */
[----:B------:R-:W-:Y:S01]  /*49a0*/  USHF.R.U64 UR4, UR10, UR24, UR11 ;  /* 0x000000180a047299 */ /* 0x000fe2000800120b */
[----:B------:R-:W-:Y:S01]  /*49b0*/  IMAD.U32 R19, RZ, RZ, UR12 ;  /* 0x0000000cff137e24 */ /* 0x000fe2000f8e00ff */
[----:B------:R-:W-:Y:S02]  /*49c0*/  ULOP3.LUT UR19, UR18, UR19, URZ, 0xc0, !UPT ;  /* 0x0000001312137292 */ /* 0x000fe4000f8ec03f */
[----:B------:R-:W-:Y:S02]  /*49d0*/  UIADD3 UR5, -UR4, URZ, URZ ;  /* 0x0000003f04057290 */ /* 0x000fe4000fffe13f */
[----:B------:R-:W-:Y:S02]  /*49e0*/  ULOP3.LUT UR14, UR15, UR14, URZ, 0xc0, !UPT ;  /* 0x0000000e0f0e7292 */ /* 0x000fe4000f8ec03f */
[----:B------:R-:W-:-:S02]  /*49f0*/  UIMAD UR4, UR16, UR4, UR19 ;  /* 0x00000004100472a4 */ /* 0x000fc4000f8e0213 */
        /* <DEDUP_REMOVED lines=9> */
.L_x_79:
[----:B------:R-:W-:Y:S02]  /*4a90*/  LOP3.LUT P0, RZ, R0, 0xff, RZ, 0xc0, !PT ;  /* 0x000000ff00ff7812 */ /* 0x000fe4000780c0ff */
[----:B------:R-:W-:-:S11]  /*4aa0*/  LOP3.LUT R60, R60, 0x1, RZ, 0x3c, !PT ;  /* 0x000000013c3c7812 */ /* 0x000fd600078e3cff */
[----:B------:R-:W-:Y:S05]  /*4ab0*/  @P0 BRA `(.L_x_82) ;  /* 0xffffffcc00300947 */ /* 0x000fea000383ffff */
[----:B------:R-:W-:Y:S05]  /*4ac0*/  EXIT ;  /* 0x000000000000794d */ /* 0x000fea0003800000 */
.L_x_13:
[----:B------:R-:W-:-:S08]  /*4ad0*/  ISETP.NE.AND P0, PT, RZ, UR8, PT ;  /* 0x00000008ff007c0c */ /* 0x000fd0000bf05270 */
[----:B-----5:R-:W0:-:S00]  /*4ae0*/  USETMAXREG.DEALLOC.CTAPOOL 0x28 ;  /* 0x00000028000079c8 */ /* 0x020e0000080e0500 */
[----:B------:R-:W-:Y:S05]  /*4af0*/  @P0 EXIT ;  /* 0x000000000000094d */ /* 0x000fea0003800000 */
[----:B0-----:R-:W-:Y:S01]  /*4b00*/  LOP3.LUT P0, RZ, R5, 0xff, RZ, 0xc0, !PT ;  /* 0x000000ff05ff7812 */ /* 0x001fe2000780c0ff */
[----:B------:R-:W-:Y:S02]  /*4b10*/  IMAD.MOV.U32 R0, RZ, RZ, 0x1 ;  /* 0x00000001ff007424 */ /* 0x000fe400078e00ff */
[----:B------:R-:W-:-:S10]  /*4b20*/  IMAD.MOV.U32 R8, RZ, RZ, RZ ;  /* 0x000000ffff087224 */ /* 0x000fd400078e00ff */
[----:B------:R-:W-:Y:S05]  /*4b30*/  @!P0 BRA `(.L_x_83) ;  /* 0x0000000c00148947 */ /* 0x000fea0003800000 */
[----:B------:R-:W-:Y:S01]  /*4b40*/  LOP3.LUT P0, RZ, R4, 0x1f, RZ, 0xc0, !PT ;  /* 0x0000001f04ff7812 */ /* 0x000fe2000780c0ff */
[----:B------:R-:W-:Y:S01]  /*4b50*/  ULDC UR5, c[0x0][0x658] ;  /* 0x0001960000057ab9 */ /* 0x000fe20000000800 */
[----:B------:R-:W-:Y:S01]  /*4b60*/  UMOV UR6, 0xffffffff ;  /* 0xffffffff00067882 */ /* 0x000fe20000000000 */
[----:B------:R-:W-:Y:S01]  /*4b70*/  BSSY B0, `(.L_x_83) ;  /* 0x00000c1000007945 */ /* 0x000fe20003800000 */
[----:B------:R-:W-:Y:S01]  /*4b80*/  USHF.L.U32 UR6, UR6, UR5, URZ ;  /* 0x0000000506067299 */ /* 0x000fe2000800063f */
[C---:B------:R-:W-:Y:S01]  /*4b90*/  ISETP.NE.AND P3, PT, R3.reuse, RZ, PT ;  /* 0x000000ff0300720c */ /* 0x040fe20003f65270 */
[----:B------:R-:W-:Y:S01]  /*4ba0*/  IMAD.MOV.U32 R9, RZ, RZ, 0x1 ;  /* 0x00000001ff097424 */ /* 0x000fe200078e00ff */
[----:B------:R-:W-:Y:S01]  /*4bb0*/  ISETP.NE.OR P0, PT, R3, RZ, !P0 ;  /* 0x000000ff0300720c */ /* 0x000fe20004705670 */
[----:B------:R-:W-:Y:S01]  /*4bc0*/  IMAD.MOV.U32 R0, RZ, RZ, 0x1 ;  /* 0x00000001ff007424 */ /* 0x000fe200078e00ff */
[----:B------:R-:W-:Y:S01]  /*4bd0*/  ULDC UR4, c[0x0][0x600] ;  /* 0x0001800000047ab9 */ /* 0x000fe20000000800 */
[----:B------:R-:W-:Y:S01]  /*4be0*/  IMAD.MOV.U32 R8, RZ, RZ, RZ ;  /* 0x000000ffff087224 */ /* 0x000fe200078e00ff */
[----:B------:R-:W-:Y:S01]  /*4bf0*/  UMOV UR7, 0x1 ;  /* 0x0000000100077882 */ /* 0x000fe20000000000 */
[----:B------:R-:W-:-:S02]  /*4c00*/  UIADD3 UR19, UR39, 0x1, URZ ;  /* 0x0000000127137890 */ /* 0x000fc4000fffe03f */
[----:B------:R-:W-:Y:S02]  /*4c10*/  ULOP3.LUT UR22, UR36, 0x2, URZ, 0xfc, !UPT ;  /* 0x0000000224167892 */ /* 0x000fe4000f8efc3f */
[----:B------:R-:W-:Y:S02]  /*4c20*/  UIADD3 UR4, UR4, -0x1, URZ ;  /* 0xffffffff04047890 */ /* 0x000fe4000fffe03f */
[----:B------:R-:W-:Y:S02]  /*4c30*/  USHF.L.U32 UR5, UR7, UR5, URZ ;  /* 0x0000000507057299 */ /* 0x000fe4000800063f */
[----:B------:R-:W-:Y:S01]  /*4c40*/  ULOP3.LUT UR6, URZ, UR6, URZ, 0x33, !UPT ;  /* 0x000000063f067292 */ /* 0x000fe2000f8e333f */
[----:B------:R-:W-:-:S11]  /*4c50*/  ULDC.64 UR20, c[0x0][0x198] ;  /* 0x0000660000147ab9 */ /* 0x000fd60000000a00 */
.L_x_95:
[----:B------:R-:W-:-:S03]  /*4c60*/  UMOV UR7, 0xffffffff ;  /* 0xffffffff00077882 */ /* 0x000fc60000000000 */
[----:B------:R-:W-:Y:S05]  /*4c70*/  BRA.DIV UR7, `(.L_x_84) ;  /* 0x00000016078c7947 */ /* 0x000fea000b800000 */
[----:B------:R-:W-:-:S13]  /*4c80*/  ELECT P6, URZ, PT ;  /* 0x00000000003f782f */ /* 0x000fda00038c0000 */
.L_x_120:
[----:B------:R-:W0:Y:S01]  /*4c90*/  LDC R3, c[0x0][0x28c] ;  /* 0x0000a300ff037b82 */ /* 0x000e220000000800 */
[----:B------:R-:W-:Y:S01]  /*4ca0*/  BSSY B1, `(.L_x_85) ;  /* 0x0000038000017945 */ /* 0x000fe20003800000 */
[----:B0-----:R-:W-:-:S13]  /*4cb0*/  ISETP.LT.OR P6, PT, R3, 0x1, !P6 ;  /* 0x000000010300780c */ /* 0x001fda00077c1670 */
[----:B------:R-:W-:Y:S05]  /*4cc0*/  @P6 BRA `(.L_x_86) ;  /* 0x0000000000d46947 */ /* 0x000fea0003800000 */
[----:B------:R-:W-:Y:S02]  /*4cd0*/  IMAD R6, R2, 0x30, RZ ;  /* 0x0000003002067824 */ /* 0x000fe400078e02ff */
[----:B------:R-:W-:Y:S02]  /*4ce0*/  IMAD.SHL.U32 R18, R18, 0x40, RZ ;  /* 0x0000004012127824 */ /* 0x000fe400078e00ff */
[----:B------:R-:W-:Y:S02]  /*4cf0*/  IMAD.MOV.U32 R11, RZ, RZ, RZ ;  /* 0x000000ffff0b7224 */ /* 0x000fe400078e00ff */
[----:B------:R-:W-:Y:S02]  /*4d00*/  IMAD.U32 R12, RZ, RZ, UR19 ;  /* 0x00000013ff0c7e24 */ /* 0x000fe4000f8e00ff */
[----:B------:R-:W-:Y:S02]  /*4d10*/  IMAD.MOV.U32 R2, RZ, RZ, R0 ;  /* 0x000000ffff027224 */ /* 0x000fe400078e0000 */
[----:B------:R-:W-:-:S07]  /*4d20*/  IMAD.MOV.U32 R3, RZ, RZ, R8 ;  /* 0x000000ffff037224 */ /* 0x000fce00078e0008 */
.L_x_90:
[----:B------:R-:W0:Y:S01]  /*4d30*/  S2R R5, SR_CgaCtaId ;  /* 0x0000000000057919 */ /* 0x000e220000008800 */
[----:B------:R-:W-:-:S04]  /*4d40*/  MOV R4, 0x400 ;  /* 0x0000040000047802 */ /* 0x000fc80000000f00 */
[----:B0-----:R-:W-:Y:S02]  /*4d50*/  LEA R10, R5, R4, 0x18 ;  /* 0x00000004050a7211 */ /* 0x001fe400078ec0ff */
[----:B------:R-:W-:Y:S01]  /*4d60*/  SHF.L.U32 R4, R2, 0x1f, RZ ;  /* 0x0000001f02047819 */ /* 0x000fe200000006ff */
[----:B------:R-:W0:Y:S02]  /*4d70*/  @!P3 LDC R5, c[0x0][0x500] ;  /* 0x00014000ff05bb82 */ /* 0x000e240000000800 */
[----:B------:R-:W-:-:S04]  /*4d80*/  IMAD R7, R3, 0x8, R10 ;  /* 0x0000000803077824 */ /* 0x000fc800078e020a */
[----:B------:R-:W1:Y:S02]  /*4d90*/  SYNCS.PHASECHK.TRANS64.TRYWAIT P1, [R7+URZ+0x80], R4 ;  /* 0x00008004070075a7 */ /* 0x000e64000802017f */
[----:B-1----:R-:W-:Y:S05]  /*4da0*/  @!P1 BRA `(.L_x_87) ;  /* 0x0000001400609947 */ /* 0x002fea0003800000 */
.L_x_121:
[----:B------:R-:W-:Y:S01]  /*4db0*/  UPRMT UR7, UR22, 0x9910, URZ ;  /* 0x0000991016077896 */ /* 0x000fe2000800003f */
[----:B0-----:R0:W-:Y:S03]  /*4dc0*/  @!P3 SYNCS.ARRIVE.TRANS64 RZ, [R7+URZ], R5 ;  /* 0x0000000507ffb9a7 */ /* 0x0011e6000800003f */
[----:B------:R-:W-:-:S06]  /*4dd0*/  UISETP.NE.AND UP0, UPT, UR7, 0x2, UPT ;  /* 0x000000020700788c */ /* 0x000fcc000bf05270 */
[----:B------:R-:W-:-:S13]  /*4de0*/  PLOP3.LUT P1, PT, PT, PT, UP0, 0x80, 0x0 ;  /* 0x000000000000781c */ /* 0x000fda0003f2f008 */
[----:B0-----:R-:W-:Y:S05]  /*4df0*/  @P1 BRA `(.L_x_88) ;  /* 0x0000000000041947 */ /* 0x001fea0003800000 */
[----:B------:R-:W-:Y:S01]  /*4e00*/  BPT.TRAP 0x1 ;  /* 0x000000040000795c */ /* 0x000fe20000300000 */
.L_x_88:
[----:B------:R-:W-:Y:S05]  /*4e10*/  @P0 BRA `(.L_x_89) ;  /* 0x0000000000040947 */ /* 0x000fea0003800000 */
[----:B------:R-:W-:Y:S01]  /*4e20*/  BPT.TRAP 0x1 ;  /* 0x000000040000795c */ /* 0x000fe20000300000 */
.L_x_89:
[--C-:B-1----:R-:W-:Y:S01]  /*4e30*/  IMAD R4, R3, 0x2000, R10.reuse ;  /* 0x0000200003047824 */ /* 0x102fe200078e020a */
[----:B------:R-:W-:Y:S01]  /*4e40*/  R2UR UR9, R7 ;  /* 0x00000000070972ca */ /* 0x000fe200000e0000 */
[C---:B------:R-:W-:Y:S01]  /*4e50*/  IMAD R10, R3.reuse, 0x1800, R10 ;  /* 0x00001800030a7824 */ /* 0x040fe200078e020a */
[----:B------:R-:W-:Y:S01]  /*4e60*/  UIADD3 UR14, UP0, UR20, 0xf0, URZ ;  /* 0x000000f0140e7890 */ /* 0x000fe2000ff1e03f */
[----:B------:R-:W-:Y:S01]  /*4e70*/  VIADD R12, R12, 0xffffffff ;  /* 0xffffffff0c0c7836 */ /* 0x000fe20000000000 */
[----:B------:R-:W-:Y:S01]  /*4e80*/  R2UR UR7, R4 ;  /* 0x00000000040772ca */ /* 0x000fe200000e0000 */
[----:B------:R-:W-:Y:S01]  /*4e90*/  UIADD3 UR24, UP1, UR20, 0x1f0, URZ ;  /* 0x000001f014187890 */ /* 0x000fe2000ff3e03f */
[----:B------:R-:W-:Y:S01]  /*4ea0*/  R2UR UR8, R10 ;  /* 0x000000000a0872ca */ /* 0x000fe200000e0000 */
[----:B------:R-:W-:Y:S01]  /*4eb0*/  UIADD3.X UR15, URZ, UR21, URZ, UP0, !UPT ;  /* 0x000000153f0f7290 */ /* 0x000fe200087fe43f */
[----:B------:R-:W-:Y:S01]  /*4ec0*/  R2UR UR11, R18 ;  /* 0x00000000120b72ca */ /* 0x000fe200000e0000 */
[----:B------:R-:W-:Y:S01]  /*4ed0*/  VIADD R3, R3, 0x1 ;  /* 0x0000000103037836 */ /* 0x000fe20000000000 */
[----:B------:R-:W-:Y:S01]  /*4ee0*/  R2UR UR10, R11 ;  /* 0x000000000b0a72ca */ /* 0x000fe200000e0000 */
[----:B------:R-:W-:Y:S01]  /*4ef0*/  UIADD3.X UR25, URZ, UR21, URZ, UP1, !UPT ;  /* 0x000000153f197290 */ /* 0x000fe20008ffe43f */
[----:B------:R-:W-:Y:S01]  /*4f00*/  R2UR UR12, R19 ;  /* 0x00000000130c72ca */ /* 0x000fe200000e0000 */
[----:B------:R-:W-:Y:S01]  /*4f10*/  UMOV UR16, 0x0 ;  /* 0x0000000000107882 */ /* 0x000fe20000000000 */
[----:B------:R-:W-:Y:S01]  /*4f20*/  R2UR UR18, R6 ;  /* 0x00000000061272ca */ /* 0x000fe200000e0000 */
[----:B------:R-:W-:Y:S01]  /*4f30*/  UMOV UR17, 0x10000000 ;  /* 0x1000000000117882 */ /* 0x000fe20000000000 */
[----:B------:R-:W-:Y:S01]  /*4f40*/  ISETP.GT.AND P2, PT, R12, 0x1, PT ;  /* 0x000000010c00780c */ /* 0x000fe20003f44270 */
[----:B------:R-:W-:Y:S01]  /*4f50*/  UIADD3 UR7, UR7, 0x200, URZ ;  /* 0x0000020007077890 */ /* 0x000fe2000fffe03f */
[----:B------:R-:W-:Y:S01]  /*4f60*/  ISETP.NE.AND P1, PT, R3, 0x10, PT ;  /* 0x000000100300780c */ /* 0x000fe20003f25270 */
[----:B------:R-:W-:Y:S01]  /*4f70*/  UIADD3 UR13, UR8, 0x20200, URZ ;  /* 0x00020200080d7890 */ /* 0x000fe2000fffe03f */
[----:B------:R-:W-:-:S02]  /*4f80*/  VIADD R11, R11, 0x40 ;  /* 0x000000400b0b7836 */ /* 0x000fc40000000000 */
[----:B------:R-:W-:Y:S02]  /*4f90*/  SEL R5, RZ, 0x1, P1 ;  /* 0x00000001ff057807 */ /* 0x000fe40000800000 */
[----:B------:R-:W-:Y:S01]  /*4fa0*/  UMOV UR8, UR7 ;  /* 0x0000000700087c82 */ /* 0x000fe20008000000 */
[----:B------:R-:W-:Y:S01]  /*4fb0*/  SEL R3, R3, RZ, P1 ;  /* 0x000000ff03037207 */ /* 0x000fe20000800000 */
[----:B------:R0:W-:Y:S01]  /*4fc0*/  UTMALDG.3D [UR8], [UR14], desc[UR16] ;  /* 0x000010080e0075b4 */ /* 0x0001e20008011000 */
[----:B------:R-:W-:Y:S01]  /*4fd0*/  LOP3.LUT R2, R2, R5, RZ, 0x3c, !PT ;  /* 0x0000000502027212 */ /* 0x000fe200078e3cff */
[----:B0-----:R-:W-:Y:S01]  /*4fe0*/  UMOV UR8, UR13 ;  /* 0x0000000d00087c82 */ /* 0x001fe20008000000 */
[----:B------:R-:W-:Y:S02]  /*4ff0*/  UMOV UR11, UR18 ;  /* 0x00000012000b7c82 */ /* 0x000fe40008000000 */
[----:B------:R0:W-:Y:S02]  /*5000*/  UTMALDG.3D [UR8], [UR24], desc[UR16] ;  /* 0x00001008180075b4 */ /* 0x0001e40008011000 */
[----:B0-----:R-:W-:Y:S05]  /*5010*/  @P2 BRA `(.L_x_90) ;  /* 0xfffffffc00442947 */ /* 0x001fea000383ffff */
.L_x_86:
[----:B------:R-:W-:Y:S05]  /*5020*/  BSYNC B1 ;  /* 0x0000000000017941 */ /* 0x000fea0003800000 */
.L_x_85:
[----:B------:R-:W-:Y:S01]  /*5030*/  LOP3.LUT P4, RZ, R9, 0xff, RZ, 0xc0, !PT ;  /* 0x000000ff09ff7812 */ /* 0x000fe2000788c0ff */
[----:B------:R-:W-:Y:S01]  /*5040*/  VIADD R8, R8, UR39 ;  /* 0x0000002708087c36 */ /* 0x000fe20008000000 */
[----:B------:R-:W-:Y:S01]  /*5050*/  ULDC.64 UR8, c[0x0][0x650] ;  /* 0x0001940000087ab9 */ /* 0x000fe20000000a00 */
[----:B------:R-:W-:Y:S01]  /*5060*/  BSSY B1, `(.L_x_91) ;  /* 0x000006f000017945 */ /* 0x000fe20003800000 */
[----:B------:R-:W-:Y:S01]  /*5070*/  IMAD.MOV.U32 R18, RZ, RZ, -0x1 ;  /* 0xffffffffff127424 */ /* 0x000fe200078e00ff */
[----:B------:R-:W-:Y:S01]  /*5080*/  PRMT R9, RZ, 0x7610, R9 ;  /* 0x00007610ff097816 */ /* 0x000fe20000000009 */
[----:B------:R-:W-:Y:S01]  /*5090*/  IMAD.MOV.U32 R19, RZ, RZ, -0x1 ;  /* 0xffffffffff137424 */ /* 0x000fe200078e00ff */
[C---:B------:R-:W-:Y:S02]  /*50a0*/  ISETP.GT.U32.AND P1, PT, R8.reuse, 0xf, PT ;  /* 0x0000000f0800780c */ /* 0x040fe40003f24070 */
[----:B------:R-:W-:Y:S02]  /*50b0*/  SHF.R.U32.HI R2, RZ, 0x4, R8 ;  /* 0x00000004ff027819 */ /* 0x000fe40000011608 */
[----:B------:R-:W-:-:S02]  /*50c0*/  LOP3.LUT R8, R8, 0xf, RZ, 0xc0, !PT ;  /* 0x0000000f08087812 */ /* 0x000fc400078ec0ff */
[----:B------:R-:W0:Y:S01]  /*50d0*/  @P4 S2R R4, SR_CgaCtaId ;  /* 0x0000000000044919 */ /* 0x000e220000008800 */
[----:B------:R-:W-:Y:S02]  /*50e0*/  @P4 MOV R3, 0x400 ;  /* 0x0000040000034802 */ /* 0x000fe40000000f00 */
[----:B------:R-:W-:-:S04]  /*50f0*/  LOP3.LUT R2, R2, 0x1, RZ, 0xc0, !PT ;  /* 0x0000000102027812 */ /* 0x000fc800078ec0ff */
[----:B------:R-:W-:Y:S02]  /*5100*/  ISETP.NE.U32.AND P2, PT, R2, 0x1, PT ;  /* 0x000000010200780c */ /* 0x000fe40003f45070 */
[----:B0-----:R-:W-:Y:S01]  /*5110*/  @P4 LEA R3, R4, R3, 0x18 ;  /* 0x0000000304034211 */ /* 0x001fe200078ec0ff */
[----:B------:R-:W-:-:S03]  /*5120*/  IMAD.U32 R4, RZ, RZ, UR39 ;  /* 0x00000027ff047e24 */ /* 0x000fc6000f8e00ff */
[----:B------:R0:W-:Y:S01]  /*5130*/  @P4 SYNCS.ARRIVE.TRANS64.A1T0 RZ, [R3+URZ+0x138], RZ ;  /* 0x000138ff03ff49a7 */ /* 0x0001e2000810003f */
[----:B------:R-:W-:Y:S02]  /*5140*/  IADD3 R16, P4, R16, UR50, RZ ;  /* 0x0000003210107c10 */ /* 0x000fe4000ff9e0ff */
[----:B------:R-:W-:Y:S02]  /*5150*/  ISETP.LT.U32.AND P1, PT, R4, 0x10, P1 ;  /* 0x000000100400780c */ /* 0x000fe40000f21070 */
[----:B------:R-:W-:Y:S02]  /*5160*/  IADD3.X R17, R17, UR37, RZ, P4, !PT ;  /* 0x0000002511117c10 */ /* 0x000fe4000a7fe4ff */
[----:B------:R-:W-:Y:S02]  /*5170*/  ISETP.GE.U32.AND P4, PT, R16, UR8, PT ;  /* 0x0000000810007c0c */ /* 0x000fe4000bf86070 */
[----:B0-----:R-:W-:Y:S02]  /*5180*/  SEL R3, RZ, 0x1, !P1 ;  /* 0x00000001ff037807 */ /* 0x001fe40004800000 */
[----:B------:R-:W-:-:S02]  /*5190*/  ISETP.GE.U32.AND.EX P1, PT, R17, UR9, PT, P4 ;  /* 0x0000000911007c0c */ /* 0x000fc4000bf26140 */
[----:B------:R-:W-:-:S04]  /*51a0*/  ISETP.GT.U32.AND P2, PT, R4, 0xf, !P2 ;  /* 0x0000000f0400780c */ /* 0x000fc80005744070 */
[----:B------:R-:W-:-:S04]  /*51b0*/  SEL R2, RZ, 0x1, !P2 ;  /* 0x00000001ff027807 */ /* 0x000fc80005000000 */
[--C-:B------:R-:W-:Y:S01]  /*51c0*/  LOP3.LUT R0, R2, R0, R3.reuse, 0x96, !PT ;  /* 0x0000000002007212 */ /* 0x100fe200078e9603 */
[----:B------:R-:W-:Y:S01]  /*51d0*/  IMAD.MOV.U32 R2, RZ, RZ, -0x1 ;  /* 0xffffffffff027424 */ /* 0x000fe200078e00ff */
[----:B------:R-:W-:Y:S01]  /*51e0*/  PRMT R3, RZ, 0x7610, R3 ;  /* 0x00007610ff037816 */ /* 0x000fe20000000003 */
[----:B------:R-:W-:Y:S06]  /*51f0*/  @P1 BRA `(.L_x_92) ;  /* 0x0000000400541947 */ /* 0x000fec0003800000 */
[----:B------:R-:W0:Y:S01]  /*5200*/  S2UR UR7, SR_CTAID.X ;  /* 0x00000000000779c3 */ /* 0x000e220000002500 */
[----:B------:R-:W-:Y:S01]  /*5210*/  ULDC.64 UR8, c[0x0][0x628] ;  /* 0x00018a0000087ab9 */ /* 0x000fe20000000a00 */
[----:B------:R-:W-:Y:S01]  /*5220*/  ULDC UR10, c[0x0][0x150] ;  /* 0x00005400000a7ab9 */ /* 0x000fe20000000800 */
[----:B------:R-:W-:Y:S01]  /*5230*/  ISETP.NE.U32.AND P1, PT, RZ, UR8, PT ;  /* 0x00000008ff007c0c */ /* 0x000fe2000bf25070 */
[----:B------:R-:W-:Y:S01]  /*5240*/  ULDC UR11, c[0x0][0x630] ;  /* 0x00018c00000b7ab9 */ /* 0x000fe20000000800 */
[----:B------:R-:W-:Y:S01]  /*5250*/  ULDC UR13, c[0x0][0x154] ;  /* 0x00005500000d7ab9 */ /* 0x000fe20000000800 */
[----:B------:R-:W-:Y:S01]  /*5260*/  IMAD.MOV.U32 R2, RZ, RZ, R16 ;  /* 0x000000ffff027224 */ /* 0x000fe200078e0010 */
[----:B------:R-:W-:Y:S01]  /*5270*/  ISETP.NE.AND.EX P1, PT, RZ, UR9, PT, P1 ;  /* 0x00000009ff007c0c */ /* 0x000fe2000bf25310 */
[----:B------:R-:W1:Y:S01]  /*5280*/  S2UR UR12, SR_CTAID.Y ;  /* 0x00000000000c79c3 */ /* 0x000e620000002600 */
[----:B0-----:R-:W-:-:S05]  /*5290*/  I2FP.F32.U32 R3, UR7 ;  /* 0x0000000700037c45 */ /* 0x001fca0008201000 */
[----:B------:R-:W-:Y:S01]  /*52a0*/  FMUL R10, R3, UR10 ;  /* 0x0000000a030a7c20 */ /* 0x000fe20008400000 */
[----:B------:R-:W-:-:S05]  /*52b0*/  IMAD.MOV.U32 R3, RZ, RZ, R17 ;  /* 0x000000ffff037224 */ /* 0x000fca00078e0011 */
[----:B------:R-:W-:Y:S05]  /*52c0*/  @!P1 BRA `(.L_x_93) ;  /* 0x0000000000289947 */ /* 0x000fea0003800000 */
[----:B------:R-:W-:Y:S02]  /*52d0*/  ULDC UR10, c[0x0][0x634] ;  /* 0x00018d00000a7ab9 */ /* 0x000fe40000000800 */
[----:B------:R-:W-:-:S05]  /*52e0*/  IADD3 R7, P1, R16, UR10, RZ ;  /* 0x0000000a10077c10 */ /* 0x000fca000ff3e0ff */
[----:B------:R-:W-:-:S04]  /*52f0*/  IMAD.X R11, RZ, RZ, R17, P1 ;  /* 0x000000ffff0b7224 */ /* 0x000fc800008e0611 */
[----:B------:R-:W-:-:S04]  /*5300*/  IMAD.WIDE.U32 R4, R11, UR8, RZ ;  /* 0x000000080b047c25 */ /* 0x000fc8000f8e00ff */
[----:B------:R-:W-:-:S04]  /*5310*/  IMAD.WIDE.U32 R4, P1, R7, UR9, R4 ;  /* 0x0000000907047c25 */ /* 0x000fc8000f820004 */
[----:B------:R-:W-:-:S04]  /*5320*/  IMAD.WIDE.U32 R6, R7, UR8, RZ ;  /* 0x0000000807067c25 */ /* 0x000fc8000f8e00ff */
[----:B------:R-:W-:Y:S01]  /*5330*/  IMAD.X R3, RZ, RZ, RZ, P1 ;  /* 0x000000ffff037224 */ /* 0x000fe200008e06ff */
[----:B------:R-:W-:Y:S01]  /*5340*/  IADD3 RZ, P1, R7, R4, RZ ;  /* 0x0000000407ff7210 */ /* 0x000fe20007f3e0ff */
[----:B------:R-:W-:-:S04]  /*5350*/  IMAD.MOV.U32 R2, RZ, RZ, R5 ;  /* 0x000000ffff027224 */ /* 0x000fc800078e0005 */
[----:B------:R-:W-:-:S08]  /*5360*/  IMAD.WIDE.U32.X R2, R11, UR9, R2, P1 ;  /* 0x000000090b027c25 */ /* 0x000fd000088e0402 */
.L_x_93:
[--C-:B------:R-:W-:Y:S01]  /*5370*/  SHF.R.U64 R19, R2, UR11, R3.reuse ;  /* 0x0000000b02137c19 */ /* 0x100fe20008001203 */
[----:B------:R-:W0:Y:S01]  /*5380*/  F2I.U32.TRUNC.NTZ R10, R10 ;  /* 0x0000000a000a7305 */ /* 0x000e22000020f000 */
[----:B------:R-:W-:Y:S01]  /*5390*/  SHF.R.U32.HI R2, RZ, UR11, R3 ;  /* 0x0000000bff027c19 */ /* 0x000fe20008011603 */
[----:B------:R-:W-:Y:S01]  /*53a0*/  ULDC.64 UR8, c[0x0][0x620] ;  /* 0x0001880000087ab9 */ /* 0x000fe20000000a00 */
[----:B------:R-:W-:Y:S01]  /*53b0*/  IADD3 R5, P1, RZ, -R19, RZ ;  /* 0x80000013ff057210 */ /* 0x000fe20007f3e0ff */
[----:B------:R-:W-:Y:S01]  /*53c0*/  ULDC.64 UR14, c[0x0][0x640] ;  /* 0x00019000000e7ab9 */ /* 0x000fe20000000a00 */
[----:B-1----:R-:W-:Y:S01]  /*53d0*/  I2FP.F32.U32 R4, UR12 ;  /* 0x0000000c00047c45 */ /* 0x002fe20008201000 */
[----:B------:R-:W1:Y:S01]  /*53e0*/  LDC R15, c[0x0][0x610] ;  /* 0x00018400ff0f7b82 */ /* 0x000e620000000800 */
[----:B------:R-:W-:Y:S01]  /*53f0*/  ULDC UR11, c[0x0][0x658] ;  /* 0x00019600000b7ab9 */ /* 0x000fe20000000800 */
[----:B------:R-:W-:Y:S01]  /*5400*/  IMAD.X R2, RZ, RZ, ~R2, P1 ;  /* 0x000000ffff027224 */ /* 0x000fe200008e0e02 */
[----:B------:R-:W-:Y:S01]  /*5410*/  ISETP.NE.U32.AND P1, PT, RZ, UR14, PT ;  /* 0x0000000eff007c0c */ /* 0x000fe2000bf25070 */
[----:B------:R-:W-:Y:S01]  /*5420*/  FMUL R6, R4, UR13 ;  /* 0x0000000d04067c20 */ /* 0x000fe20008400000 */
[----:B------:R-:W-:Y:S01]  /*5430*/  ULDC UR13, c[0x0][0x648] ;  /* 0x00019200000d7ab9 */ /* 0x000fe20000000800 */
[----:B------:R-:W-:Y:S01]  /*5440*/  IMAD R4, R2, UR8, RZ ;  /* 0x0000000802047c24 */ /* 0x000fe2000f8e02ff */
[----:B------:R-:W-:Y:S01]  /*5450*/  ISETP.NE.AND.EX P1, PT, RZ, UR15, PT, P1 ;  /* 0x0000000fff007c0c */ /* 0x000fe2000bf25310 */
[C---:B------:R-:W-:Y:S01]  /*5460*/  IMAD.WIDE.U32 R2, R5.reuse, UR8, R16 ;  /* 0x0000000805027c25 */ /* 0x040fe2000f8e0010 */
[----:B0-----:R-:W-:Y:S01]  /*5470*/  R2UR UR8, R10 ;  /* 0x000000000a0872ca */ /* 0x001fe200000e0000 */
[----:B------:R-:W0:Y:S02]  /*5480*/  F2I.U32.TRUNC.NTZ R6, R6 ;  /* 0x0000000600067305 */ /* 0x000e24000020f000 */
[----:B------:R-:W-:Y:S01]  /*5490*/  IMAD R5, R5, UR9, R4 ;  /* 0x0000000905057c24 */ /* 0x000fe2000f8e0204 */
[----:B------:R-:W-:-:S03]  /*54a0*/  ULDC UR9, c[0x0][0x618] ;  /* 0x0001860000097ab9 */ /* 0x000fc60000000800 */
[----:B------:R-:W-:-:S05]  /*54b0*/  IMAD.IADD R3, R3, 0x1, R5 ;  /* 0x0000000103037824 */ /* 0x000fca00078e0205 */
[--C-:B------:R-:W-:Y:S02]  /*54c0*/  SHF.R.U64 R10, R2, UR9, R3.reuse ;  /* 0x00000009020a7c19 */ /* 0x100fe40008001203 */
[----:B------:R-:W-:Y:S01]  /*54d0*/  SHF.R.U32.HI R3, RZ, UR9, R3 ;  /* 0x00000009ff037c19 */ /* 0x000fe20008011603 */
[----:B------:R-:W-:Y:S01]  /*54e0*/  ULDC UR9, c[0x0][0x608] ;  /* 0x0001820000097ab9 */ /* 0x000fe20000000800 */
[----:B0-----:R-:W-:Y:S02]  /*54f0*/  R2UR UR10, R6 ;  /* 0x00000000060a72ca */ /* 0x001fe400000e0000 */
[--C-:B------:R-:W-:Y:S02]  /*5500*/  SHF.R.U64 R12, R10, UR9, R3.reuse ;  /* 0x000000090a0c7c19 */ /* 0x100fe40008001203 */
[----:B------:R-:W-:Y:S01]  /*5510*/  SHF.R.U32.HI R3, RZ, UR9, R3 ;  /* 0x00000009ff037c19 */ /* 0x000fe20008011603 */
[----:B------:R-:W-:-:S03]  /*5520*/  UIADD3 UR9, -UR8, URZ, URZ ;  /* 0x0000003f08097290 */ /* 0x000fc6000fffe13f */
[--C-:B------:R-:W-:Y:S01]  /*5530*/  SHF.R.U64 R13, R12, UR11, R3.reuse ;  /* 0x0000000b0c0d7c19 */ /* 0x100fe20008001203 */
[----:B------:R-:W-:Y:S01]  /*5540*/  ULDC UR8, c[0x0][0x144] ;  /* 0x0000510000087ab9 */ /* 0x000fe20000000800 */
[----:B------:R-:W-:-:S03]  /*5550*/  SHF.R.U32.HI R3, RZ, UR11, R3 ;  /* 0x0000000bff037c19 */ /* 0x000fc60008011603 */
[----:B------:R-:W-:Y:S01]  /*5560*/  IMAD.MOV.U32 R2, RZ, RZ, R13 ;  /* 0x000000ffff027224 */ /* 0x000fe200078e000d */
[----:B------:R-:W-:Y:S06]  /*5570*/  @!P1 BRA `(.L_x_94) ;  /* 0x0000000000289947 */ /* 0x000fec0003800000 */
        /* <DEDUP_REMOVED lines=10> */
.L_x_94:
[----:B------:R-:W-:Y:S01]  /*5620*/  UISETP.NE.AND UP0, UPT, UR38, URZ, UPT ;  /* 0x0000003f2600728c */ /* 0x000fe2000bf05270 */
[----:B------:R-:W-:Y:S01]  /*5630*/  SHF.R.U64 R3, R2, UR13, R3 ;  /* 0x0000000d02037c19 */ /* 0x000fe20008001203 */
[----:B------:R-:W-:Y:S01]  /*5640*/  UIADD3 UR10, -UR10, URZ, URZ ;  /* 0x0000003f0a0a7290 */ /* 0x000fe2000fffe13f */
[----:B------:R-:W-:Y:S01]  /*5650*/  LOP3.LUT R2, R12, UR6, RZ, 0xc0, !PT ;  /* 0x000000060c027c12 */ /* 0x000fe2000f8ec0ff */
[----:B------:R-:W-:Y:S01]  /*5660*/  UIMAD UR7, UR8, UR9, UR7 ;  /* 0x00000009080772a4 */ /* 0x000fe2000f8e0207 */
[----:B------:R-:W-:Y:S01]  /*5670*/  LOP3.LUT R5, R10, UR4, RZ, 0xc0, !PT ;  /* 0x000000040a057c12 */ /* 0x000fe2000f8ec0ff */
[----:B------:R-:W-:Y:S01]  /*5680*/  IMAD.MOV R4, RZ, RZ, -R3 ;  /* 0x000000ffff047224 */ /* 0x000fe200078e0a03 */
[----:B------:R-:W-:Y:S01]  /*5690*/  ULDC UR8, c[0x0][0x148] ;  /* 0x0000520000087ab9 */ /* 0x000fe20000000800 */
[----:B------:R-:W-:Y:S01]  /*56a0*/  IMAD R18, R3, UR5, R2 ;  /* 0x0000000503127c24 */ /* 0x000fe2000f8e0202 */
[----:B------:R-:W-:Y:S01]  /*56b0*/  PLOP3.LUT P1, PT, PT, PT, UP0, 0x80, 0x0 ;  /* 0x000000000000781c */ /* 0x000fe20003f2f008 */
[----:B------:R-:W-:Y:S01]  /*56c0*/  IMAD.MOV.U32 R3, RZ, RZ, 0x1 ;  /* 0x00000001ff037424 */ /* 0x000fe200078e00ff */
[----:B------:R-:W-:-:S03]  /*56d0*/  @UP0 UIMAD UR7, UR8, UR10, UR12 ;  /* 0x0000000a080702a4 */ /* 0x000fc6000f8e020c */
[----:B------:R-:W-:Y:S02]  /*56e0*/  ULDC UR8, c[0x0][0x638] ;  /* 0x00018e0000087ab9 */ /* 0x000fe40000000800 */
[----:B------:R-:W-:Y:S02]  /*56f0*/  IMAD R2, R4, UR8, R13 ;  /* 0x0000000804027c24 */ /* 0x000fe4000f8e020d */
[----:B-1----:R-:W-:Y:S01]  /*5700*/  IMAD R18, R18, R15, UR7 ;  /* 0x0000000712127e24 */ /* 0x002fe2000f8e020f */
[----:B------:R-:W-:Y:S02]  /*5710*/  ULDC UR7, c[0x0][0x600] ;  /* 0x0001800000077ab9 */ /* 0x000fe40000000800 */
[----:B------:R-:W-:-:S05]  /*5720*/  IMAD R5, R2, UR7, R5 ;  /* 0x0000000702057c24 */ /* 0x000fca000f8e0205 */
[----:B------:R-:W-:Y:S02]  /*5730*/  SEL R2, R5, R18, !P1 ;  /* 0x0000001205027207 */ /* 0x000fe40004800000 */
[----:B------:R-:W-:-:S07]  /*5740*/  SEL R18, R18, R5, !P1 ;  /* 0x0000000512127207 */ /* 0x000fce0004800000 */
.L_x_92:
[----:B------:R-:W-:Y:S05]  /*5750*/  BSYNC B1 ;  /* 0x0000000000017941 */ /* 0x000fea0003800000 */
.L_x_91:
[----:B------:R-:W-:-:S13]  /*5760*/  LOP3.LUT P1, RZ, R3, 0xff, RZ, 0xc0, !PT ;  /* 0x000000ff03ff7812 */ /* 0x000fda000782c0ff */
[----:B------:R-:W-:Y:S05]  /*5770*/  @P1 BRA `(.L_x_95) ;  /* 0xfffffff400381947 */ /* 0x000fea000383ffff */
[----:B------:R-:W-:Y:S05]  /*5780*/  BSYNC B0 ;  /* 0x0000000000007941 */ /* 0x000fea0003800000 */
.L_x_83:
[----:B------:R-:W-:-:S03]  /*5790*/  UMOV UR7, 0xffffffff ;  /* 0xffffffff00077882 */ /* 0x000fc60000000000 */
[----:B------:R-:W-:Y:S05]  /*57a0*/  BRA.DIV UR7, `(.L_x_96) ;  /* 0x0000000a07f47947 */ /* 0x000fea000b800000 */
[----:B------:R-:W-:-:S13]  /*57b0*/  ELECT P6, URZ, PT ;  /* 0x00000000003f782f */ /* 0x000fda00038c0000 */
.L_x_124:
[----:B------:R-:W-:Y:S04]  /*57c0*/  BSSY B0, `(.L_x_97) ;  /* 0x0000098000007945 */ /* 0x000fe80003800000 */
[----:B------:R-:W-:Y:S05]  /*57d0*/  @!P6 BRA `(.L_x_98) ;  /* 0x000000080058e947 */ /* 0x000fea0003800000 */
[----:B------:R-:W-:-:S04]  /*57e0*/  ULOP3.LUT UR7, UR36, 0x2, URZ, 0xfc, !UPT ;  /* 0x0000000224077892 */ /* 0x000fc8000f8efc3f */
[----:B------:R-:W-:-:S06]  /*57f0*/  UISETP.NE.AND UP0, UPT, UR7, 0x3, UPT ;  /* 0x000000030700788c */ /* 0x000fcc000bf05270 */
[----:B------:R-:W-:-:S13]  /*5800*/  PLOP3.LUT P0, PT, PT, PT, UP0, 0x80, 0x0 ;  /* 0x000000000000781c */ /* 0x000fda0003f0f008 */
[----:B------:R-:W-:Y:S05]  /*5810*/  @!P0 BRA `(.L_x_99) ;  /* 0x0000000000048947 */ /* 0x000fea0003800000 */
[----:B------:R-:W-:Y:S01]  /*5820*/  BPT.TRAP 0x1 ;  /* 0x000000040000795c */ /* 0x000fe20000300000 */
.L_x_99:
[----:B------:R-:W0:Y:S01]  /*5830*/  S2R R3, SR_CgaCtaId ;  /* 0x0000000000037919 */ /* 0x000e220000008800 */
[----:B------:R-:W-:-:S04]  /*5840*/  MOV R2, 0x400 ;  /* 0x0000040000027802 */ /* 0x000fc80000000f00 */
[----:B0-----:R-:W-:Y:S02]  /*5850*/  LEA R3, R3, R2, 0x18 ;  /* 0x0000000203037211 */ /* 0x001fe400078ec0ff */
[----:B------:R-:W-:-:S03]  /*5860*/  SHF.L.U32 R2, R0, 0x1f, RZ ;  /* 0x0000001f00027819 */ /* 0x000fc600000006ff */
[----:B------:R-:W-:-:S04]  /*5870*/  VIADD R3, R3, 0x80 ;  /* 0x0000008003037836 */ /* 0x000fc80000000000 */
[C---:B------:R-:W-:Y:S02]  /*5880*/  IMAD R7, R8.reuse, 0x8, R3 ;  /* 0x0000000808077824 */ /* 0x040fe400078e0203 */
[----:B------:R-:W-:Y:S02]  /*5890*/  VIADD R8, R8, 0x1 ;  /* 0x0000000108087836 */ /* 0x000fe40000000000 */
[----:B------:R-:W0:Y:S03]  /*58a0*/  SYNCS.PHASECHK.TRANS64.TRYWAIT P0, [R7+URZ], R2 ;  /* 0x00000002070075a7 */ /* 0x000e26000800017f */
[----:B------:R-:W-:-:S04]  /*58b0*/  ISETP.NE.AND P1, PT, R8, 0x10, PT ;  /* 0x000000100800780c */ /* 0x000fc80003f25270 */
[----:B------:R-:W-:Y:S02]  /*58c0*/  SEL R5, RZ, 0x1, P1 ;  /* 0x00000001ff057807 */ /* 0x000fe40000800000 */
[----:B------:R-:W-:Y:S02]  /*58d0*/  SEL R8, R8, RZ, P1 ;  /* 0x000000ff08087207 */ /* 0x000fe40000800000 */
[----:B------:R-:W-:-:S03]  /*58e0*/  LOP3.LUT R5, R0, R5, RZ, 0x3c, !PT ;  /* 0x0000000500057212 */ /* 0x000fc600078e3cff */
[----:B------:R-:W-:Y:S01]  /*58f0*/  IMAD R9, R8, 0x8, R3 ;  /* 0x0000000808097824 */ /* 0x000fe200078e0203 */
[----:B------:R-:W-:Y:S01]  /*5900*/  SHF.L.U32 R4, R5, 0x1f, RZ ;  /* 0x0000001f05047819 */ /* 0x000fe200000006ff */
[----:B0-----:R-:W-:Y:S06]  /*5910*/  @!P0 BRA `(.L_x_100) ;  /* 0x0000000800b88947 */ /* 0x001fec0003800000 */
.L_x_125:
[----:B------:R-:W1:Y:S01]  /*5920*/  SYNCS.PHASECHK.TRANS64.TRYWAIT P0, [R9+URZ], R4 ;  /* 0x00000004090075a7 */ /* 0x000e62000800017f */
[----:B------:R-:W-:-:S05]  /*5930*/  VIADD R0, R8, 0x1 ;  /* 0x0000000108007836 */ /* 0x000fca0000000000 */
[----:B------:R-:W-:-:S04]  /*5940*/  ISETP.NE.AND P1, PT, R0, 0x10, PT ;  /* 0x000000100000780c */ /* 0x000fc80003f25270 */
[----:B0-----:R-:W-:Y:S02]  /*5950*/  SEL R2, RZ, 0x1, P1 ;  /* 0x00000001ff027807 */ /* 0x001fe40000800000 */
[----:B------:R-:W-:Y:S02]  /*5960*/  SEL R0, R0, RZ, P1 ;  /* 0x000000ff00007207 */ /* 0x000fe40000800000 */
[----:B------:R-:W-:-:S03]  /*5970*/  LOP3.LUT R7, R5, R2, RZ, 0x3c, !PT ;  /* 0x0000000205077212 */ /* 0x000fc600078e3cff */
[----:B------:R-:W-:Y:S01]  /*5980*/  IMAD R6, R0, 0x8, R3 ;  /* 0x0000000800067824 */ /* 0x000fe200078e0203 */
[----:B------:R-:W-:Y:S01]  /*5990*/  SHF.L.U32 R5, R7, 0x1f, RZ ;  /* 0x0000001f07057819 */ /* 0x000fe200000006ff */
[----:B-1----:R-:W-:Y:S06]  /*59a0*/  @!P0 BRA `(.L_x_101) ;  /* 0x0000000800a88947 */ /* 0x002fec0003800000 */
.L_x_126:
[----:B------:R-:W1:Y:S01]  /*59b0*/  SYNCS.PHASECHK.TRANS64.TRYWAIT P0, [R6+URZ], R5 ;  /* 0x00000005060075a7 */ /* 0x000e62000800017f */
[----:B------:R-:W-:-:S05]  /*59c0*/  VIADD R0, R0, 0x1 ;  /* 0x0000000100007836 */ /* 0x000fca0000000000 */
[----:B------:R-:W-:-:S04]  /*59d0*/  ISETP.NE.AND P1, PT, R0, 0x10, PT ;  /* 0x000000100000780c */ /* 0x000fc80003f25270 */
[----:B------:R-:W-:Y:S02]  /*59e0*/  SEL R2, RZ, 0x1, P1 ;  /* 0x00000001ff027807 */ /* 0x000fe40000800000 */
[----:B------:R-:W-:Y:S02]  /*59f0*/  SEL R0, R0, RZ, P1 ;  /* 0x000000ff00007207 */ /* 0x000fe40000800000 */
[----:B------:R-:W-:-:S03]  /*5a00*/  LOP3.LUT R7, R7, R2, RZ, 0x3c, !PT ;  /* 0x0000000207077212 */ /* 0x000fc600078e3cff */
[----:B0-----:R-:W-:Y:S01]  /*5a10*/  IMAD R9, R0, 0x8, R3 ;  /* 0x0000000800097824 */ /* 0x001fe200078e0203 */
[----:B------:R-:W-:Y:S01]  /*5a20*/  SHF.L.U32 R4, R7, 0x1f, RZ ;  /* 0x0000001f07047819 */ /* 0x000fe200000006ff */
[----:B-1----:R-:W-:Y:S06]  /*5a30*/  @!P0 BRA `(.L_x_102) ;  /* 0x0000000800988947 */ /* 0x002fec0003800000 */
.L_x_127:
        /* <DEDUP_REMOVED lines=9> */
.L_x_128:
        /* <DEDUP_REMOVED lines=9> */
.L_x_129:
        /* <DEDUP_REMOVED lines=9> */
.L_x_130:
        /* <DEDUP_REMOVED lines=9> */
.L_x_131:
        /* <DEDUP_REMOVED lines=9> */
.L_x_132:
        /* <DEDUP_REMOVED lines=9> */
.L_x_133:
        /* <DEDUP_REMOVED lines=9> */
.L_x_134:
        /* <DEDUP_REMOVED lines=9> */
.L_x_135:
        /* <DEDUP_REMOVED lines=9> */
.L_x_136:
        /* <DEDUP_REMOVED lines=9> */
.L_x_137:
        /* <DEDUP_REMOVED lines=9> */
.L_x_138:
[----:B------:R-:W1:Y:S01]  /*6070*/  SYNCS.PHASECHK.TRANS64.TRYWAIT P0, [R6+URZ], R5 ;  /* 0x00000005060075a7 */ /* 0x000e62000800017f */
[----:B------:R-:W-:-:S05]  /*6080*/  VIADD R0, R0, 0x1 ;  /* 0x0000000100007836 */ /* 0x000fca0000000000 */
[----:B------:R-:W-:-:S04]  /*6090*/  ISETP.NE.AND P1, PT, R0, 0x10, PT ;  /* 0x000000100000780c */ /* 0x000fc80003f25270 */
[----:B------:R-:W-:Y:S02]  /*60a0*/  SEL R2, RZ, 0x1, P1 ;  /* 0x00000001ff027807 */ /* 0x000fe40000800000 */
[----:B------:R-:W-:Y:S02]  /*60b0*/  SEL R0, R0, RZ, P1 ;  /* 0x000000ff00007207 */ /* 0x000fe40000800000 */
[----:B------:R-:W-:Y:S01]  /*60c0*/  LOP3.LUT R2, R7, R2, RZ, 0x3c, !PT ;  /* 0x0000000207027212 */ /* 0x000fe200078e3cff */
[----:B-1----:R-:W-:Y:S06]  /*60d0*/  @!P0 BRA `(.L_x_114) ;  /* 0x0000000400e08947 */ /* 0x002fec0003800000 */
.L_x_139:
[----:B------:R-:W-:Y:S01]  /*60e0*/  IMAD R3, R0, 0x8, R3 ;  /* 0x0000000800037824 */ /* 0x000fe200078e0203 */
[----:B------:R-:W-:-:S07]  /*60f0*/  SHF.L.U32 R0, R2, 0x1f, RZ ;  /* 0x0000001f02007819 */ /* 0x000fce00000006ff */
.L_x_115:
[----:B--2---:R2:W3:Y:S02]  /*6100*/  SYNCS.PHASECHK.TRANS64.TRYWAIT P0, [R3+URZ], R0 ;  /* 0x00000000030075a7 */ /* 0x0044e4000800017f */
[----:B---3--:R-:W-:Y:S05]  /*6110*/  @!P0 NANOSLEEP.SYNCS 0x989680 ;  /* 0x009896800000895d */ /* 0x008fea0003900000 */
[----:B------:R-:W3:Y:S02]  /*6120*/  @!P0 SYNCS.PHASECHK.TRANS64 P0, [R3+URZ], R0 ;  /* 0x00000000030085a7 */ /* 0x000ee4000800007f */
[----:B---3--:R-:W-:Y:S05]  /*6130*/  @!P0 BRA `(.L_x_115) ;  /* 0xfffffffc00f08947 */ /* 0x008fea000383ffff */
.L_x_98:
[----:B------:R-:W-:Y:S05]  /*6140*/  BSYNC B0 ;  /* 0x0000000000007941 */ /* 0x000fea0003800000 */
.L_x_97:
[----:B------:R-:W-:Y:S05]  /*6150*/  EXIT ;  /* 0x000000000000794d */ /* 0x000fea0003800000 */
.L_x_15:
[----:B0-----:R0:W1:Y:S02]  /*6160*/  SYNCS.PHASECHK.TRANS64.TRYWAIT P0, [R53+URZ], R0 ;  /* 0x00000000350075a7 */ /* 0x001064000800017f */
[----:B-1----:R-:W-:Y:S05]  /*6170*/  @!P0 NANOSLEEP.SYNCS 0x989680 ;  /* 0x009896800000895d */ /* 0x002fea0003900000 */
[----:B------:R-:W1:Y:S02]  /*6180*/  @!P0 SYNCS.PHASECHK.TRANS64 P0, [R53+URZ], R0 ;  /* 0x00000000350085a7 */ /* 0x000e64000800007f */
[----:B-1----:R-:W-:Y:S05]  /*6190*/  @!P0 BRA `(.L_x_15) ;  /* 0xfffffffc00f08947 */ /* 0x002fea000383ffff */
[----:B------:R-:W-:Y:S05]  /*61a0*/  BRA `(.L_x_116) ;  /* 0xffffffb400887947 */ /* 0x000fea000383ffff */
.L_x_20:
[----:B-1----:R1:W2:Y:S02]  /*61b0*/  SYNCS.PHASECHK.TRANS64.TRYWAIT P1, [R3+URZ], R0 ;  /* 0x00000000030075a7 */ /* 0x0022a4000802017f */
[----:B--2---:R-:W-:Y:S05]  /*61c0*/  @!P1 NANOSLEEP.SYNCS 0x989680 ;  /* 0x009896800000995d */ /* 0x004fea0003900000 */
[----:B------:R-:W2:Y:S02]  /*61d0*/  @!P1 SYNCS.PHASECHK.TRANS64 P1, [R3+URZ], R0 ;  /* 0x00000000030095a7 */ /* 0x000ea4000802007f */
[----:B--2---:R-:W-:Y:S05]  /*61e0*/  @!P1 BRA `(.L_x_20) ;  /* 0xfffffffc00f09947 */ /* 0x004fea000383ffff */
[----:B------:R-:W-:Y:S05]  /*61f0*/  BRA `(.L_x_19) ;  /* 0xffffffb400f07947 */ /* 0x000fea000383ffff */
.L_x_25:
[----:B-1----:R-:W-:-:S04]  /*6200*/  IMAD.U32 R4, RZ, RZ, UR4 ;  /* 0x00000004ff047e24 */ /* 0x002fc8000f8e00ff */
[----:B------:R1:W2:Y:S03]  /*6210*/  SYNCS.PHASECHK.TRANS64.TRYWAIT P1, [R4+URZ], R3 ;  /* 0x00000003040075a7 */ /* 0x0002a6000802017f */
[----:B--2---:R-:W-:Y:S05]  /*6220*/  @!P1 NANOSLEEP.SYNCS 0x989680 ;  /* 0x009896800000995d */ /* 0x004fea0003900000 */
[----:B------:R-:W2:Y:S02]  /*6230*/  @!P1 SYNCS.PHASECHK.TRANS64 P1, [R4+URZ], R3 ;  /* 0x00000003040095a7 */ /* 0x000ea4000802007f */
[----:B--2---:R-:W-:Y:S05]  /*6240*/  @!P1 BRA `(.L_x_25) ;  /* 0xfffffffc00ec9947 */ /* 0x004fea000383ffff */
[----:B------:R-:W-:Y:S05]  /*6250*/  BRA `(.L_x_24) ;  /* 0xffffffbc00687947 */ /* 0x000fea000383ffff */
.L_x_31:
[----:B--2---:R2:W3:Y:S02]  /*6260*/  SYNCS.PHASECHK.TRANS64.TRYWAIT P0, [R53+URZ+0x10], R0 ;  /* 0x00001000350075a7 */ /* 0x0044e4000800017f */
[----:B---3--:R-:W-:Y:S05]  /*6270*/  @!P0 NANOSLEEP.SYNCS 0x989680 ;  /* 0x009896800000895d */ /* 0x008fea0003900000 */
[----:B------:R-:W3:Y:S02]  /*6280*/  @!P0 SYNCS.PHASECHK.TRANS64 P0, [R53+URZ+0x10], R0 ;  /* 0x00001000350085a7 */ /* 0x000ee4000800007f */
[----:B---3--:R-:W-:Y:S05]  /*6290*/  @!P0 BRA `(.L_x_31) ;  /* 0xfffffffc00f08947 */ /* 0x008fea000383ffff */
[----:B------:R-:W-:Y:S05]  /*62a0*/  BRA `(.L_x_117) ;  /* 0xffffffc400647947 */ /* 0x000fea000383ffff */
.L_x_84:
[----:B------:R-:W-:Y:S01]  /*62b0*/  BSSY B1, `(.L_x_118) ;  /* 0x0000006000017945 */ /* 0x000fe20003800000 */
[----:B------:R-:W-:-:S07]  /*62c0*/  IMAD.MOV.U32 R15, RZ, RZ, -0x1 ;  /* 0xffffffffff0f7424 */ /* 0x000fce00078e00ff */
[----:B------:R-:W-:Y:S05]  /*62d0*/  WARPSYNC.COLLECTIVE R15, `(.L_x_119) ;  /* 0x000000000f0c7348 */ /* 0x000fea0003c00000 */
[----:B------:R-:W-:Y:S02]  /*62e0*/  ELECT P6, UR62, PT ;  /* 0x00000000003e782f */ /* 0x000fe400038c0000 */
[----:B------:R-:W-:Y:S01]  /*62f0*/  MOV R14, UR62 ;  /* 0x0000003e000e7c02 */ /* 0x000fe20008000f00 */
[----:B------:R-:W-:Y:S10]  /*6300*/  ENDCOLLECTIVE ;  /* 0x000000000000791b */ /* 0x000ff40003800000 */
.L_x_119:
[----:B------:R-:W-:Y:S05]  /*6310*/  BSYNC B1 ;  /* 0x0000000000017941 */ /* 0x000fea0003800000 */
.L_x_118:
[----:B------:R-:W-:Y:S05]  /*6320*/  BRA `(.L_x_120) ;  /* 0xffffffe800587947 */ /* 0x000fea000383ffff */
.L_x_87:
[----:B-1----:R1:W2:Y:S02]  /*6330*/  SYNCS.PHASECHK.TRANS64.TRYWAIT P1, [R7+URZ+0x80], R4 ;  /* 0x00008004070075a7 */ /* 0x0022a4000802017f */
[----:B--2---:R-:W-:Y:S05]  /*6340*/  @!P1 NANOSLEEP.SYNCS 0x989680 ;  /* 0x009896800000995d */ /* 0x004fea0003900000 */
[----:B------:R-:W2:Y:S02]  /*6350*/  @!P1 SYNCS.PHASECHK.TRANS64 P1, [R7+URZ+0x80], R4 ;  /* 0x00008004070095a7 */ /* 0x000ea4000802007f */
[----:B--2---:R-:W-:Y:S05]  /*6360*/  @!P1 BRA `(.L_x_87) ;  /* 0xfffffffc00f09947 */ /* 0x004fea000383ffff */
[----:B------:R-:W-:Y:S05]  /*6370*/  BRA `(.L_x_121) ;  /* 0xffffffe8008c7947 */ /* 0x000fea000383ffff */
.L_x_96:
[----:B------:R-:W-:Y:S01]  /*6380*/  BSSY B0, `(.L_x_122) ;  /* 0x0000006000007945 */ /* 0x000fe20003800000 */
[----:B------:R-:W-:-:S07]  /*6390*/  IMAD.MOV.U32 R15, RZ, RZ, -0x1 ;  /* 0xffffffffff0f7424 */ /* 0x000fce00078e00ff */
[----:B------:R-:W-:Y:S05]  /*63a0*/  WARPSYNC.COLLECTIVE R15, `(.L_x_123) ;  /* 0x000000000f0c7348 */ /* 0x000fea0003c00000 */
[----:B------:R-:W-:Y:S02]  /*63b0*/  ELECT P6, UR62, PT ;  /* 0x00000000003e782f */ /* 0x000fe400038c0000 */
[----:B------:R-:W-:Y:S01]  /*63c0*/  MOV R14, UR62 ;  /* 0x0000003e000e7c02 */ /* 0x000fe20008000f00 */
[----:B------:R-:W-:Y:S10]  /*63d0*/  ENDCOLLECTIVE ;  /* 0x000000000000791b */ /* 0x000ff40003800000 */
.L_x_123:
[----:B------:R-:W-:Y:S05]  /*63e0*/  BSYNC B0 ;  /* 0x0000000000007941 */ /* 0x000fea0003800000 */
.L_x_122:
[----:B------:R-:W-:Y:S05]  /*63f0*/  BRA `(.L_x_124) ;  /* 0xfffffff000f07947 */ /* 0x000fea000383ffff */
.L_x_100:
[----:B0-----:R0:W1:Y:S02]  /*6400*/  SYNCS.PHASECHK.TRANS64.TRYWAIT P0, [R7+URZ], R2 ;  /* 0x00000002070075a7 */ /* 0x001064000800017f */
[----:B-1----:R-:W-:Y:S05]  /*6410*/  @!P0 NANOSLEEP.SYNCS 0x989680 ;  /* 0x009896800000895d */ /* 0x002fea0003900000 */
[----:B------:R-:W1:Y:S02]  /*6420*/  @!P0 SYNCS.PHASECHK.TRANS64 P0, [R7+URZ], R2 ;  /* 0x00000002070085a7 */ /* 0x000e64000800007f */
[----:B-1----:R-:W-:Y:S05]  /*6430*/  @!P0 BRA `(.L_x_100) ;  /* 0xfffffffc00f08947 */ /* 0x002fea000383ffff */
[----:B------:R-:W-:Y:S05]  /*6440*/  BRA `(.L_x_125) ;  /* 0xfffffff400347947 */ /* 0x000fea000383ffff */
.L_x_101:
[----:B0-----:R0:W1:Y:S02]  /*6450*/  SYNCS.PHASECHK.TRANS64.TRYWAIT P0, [R9+URZ], R4 ;  /* 0x00000004090075a7 */ /* 0x001064000800017f */
[----:B-1----:R-:W-:Y:S05]  /*6460*/  @!P0 NANOSLEEP.SYNCS 0x989680 ;  /* 0x009896800000895d */ /* 0x002fea0003900000 */
[----:B------:R-:W1:Y:S02]  /*6470*/  @!P0 SYNCS.PHASECHK.TRANS64 P0, [R9+URZ], R4 ;  /* 0x00000004090085a7 */ /* 0x000e64000800007f */
[----:B-1----:R-:W-:Y:S05]  /*6480*/  @!P0 BRA `(.L_x_101) ;  /* 0xfffffffc00f08947 */ /* 0x002fea000383ffff */
[----:B------:R-:W-:Y:S05]  /*6490*/  BRA `(.L_x_126) ;  /* 0xfffffff400447947 */ /* 0x000fea000383ffff */
.L_x_102:
[----:B0-----:R0:W1:Y:S02]  /*64a0*/  SYNCS.PHASECHK.TRANS64.TRYWAIT P0, [R6+URZ], R5 ;  /* 0x00000005060075a7 */ /* 0x001064000800017f */
[----:B-1----:R-:W-:Y:S05]  /*64b0*/  @!P0 NANOSLEEP.SYNCS 0x989680 ;  /* 0x009896800000895d */ /* 0x002fea0003900000 */
[----:B------:R-:W1:Y:S02]  /*64c0*/  @!P0 SYNCS.PHASECHK.TRANS64 P0, [R6+URZ], R5 ;  /* 0x00000005060085a7 */ /* 0x000e64000800007f */
[----:B-1----:R-:W-:Y:S05]  /*64d0*/  @!P0 BRA `(.L_x_102) ;  /* 0xfffffffc00f08947 */ /* 0x002fea000383ffff */
[----:B------:R-:W-:Y:S05]  /*64e0*/  BRA `(.L_x_127) ;  /* 0xfffffff400547947 */ /* 0x000fea000383ffff */
.L_x_103:
[----:B0-----:R0:W1:Y:S02]  /*64f0*/  SYNCS.PHASECHK.TRANS64.TRYWAIT P0, [R9+URZ], R4 ;  /* 0x00000004090075a7 */ /* 0x001064000800017f */
[----:B-1----:R-:W-:Y:S05]  /*6500*/  @!P0 NANOSLEEP.SYNCS 0x989680 ;  /* 0x009896800000895d */ /* 0x002fea0003900000 */
[----:B------:R-:W1:Y:S02]  /*6510*/  @!P0 SYNCS.PHASECHK.TRANS64 P0, [R9+URZ], R4 ;  /* 0x00000004090085a7 */ /* 0x000e64000800007f */
[----:B-1----:R-:W-:Y:S05]  /*6520*/  @!P0 BRA `(.L_x_103) ;  /* 0xfffffffc00f08947 */ /* 0x002fea000383ffff */
[----:B------:R-:W-:Y:S05]  /*6530*/  BRA `(.L_x_128) ;  /* 0xfffffff400647947 */ /* 0x000fea000383ffff */
.L_x_104:
[----:B0-----:R0:W1:Y:S02]  /*6540*/  SYNCS.PHASECHK.TRANS64.TRYWAIT P0, [R6+URZ], R5 ;  /* 0x00000005060075a7 */ /* 0x001064000800017f */
[----:B-1----:R-:W-:Y:S05]  /*6550*/  @!P0 NANOSLEEP.SYNCS 0x989680 ;  /* 0x009896800000895d */ /* 0x002fea0003900000 */
[----:B------:R-:W1:Y:S02]  /*6560*/  @!P0 SYNCS.PHASECHK.TRANS64 P0, [R6+URZ], R5 ;  /* 0x00000005060085a7 */ /* 0x000e64000800007f */
[----:B-1----:R-:W-:Y:S05]  /*6570*/  @!P0 BRA `(.L_x_104) ;  /* 0xfffffffc00f08947 */ /* 0x002fea000383ffff */
[----:B------:R-:W-:Y:S05]  /*6580*/  BRA `(.L_x_129) ;  /* 0xfffffff400747947 */ /* 0x000fea000383ffff */
.L_x_105:
[----:B0-----:R0:W1:Y:S02]  /*6590*/  SYNCS.PHASECHK.TRANS64.TRYWAIT P0, [R9+URZ], R4 ;  /* 0x00000004090075a7 */ /* 0x001064000800017f */
[----:B-1----:R-:W-:Y:S05]  /*65a0*/  @!P0 NANOSLEEP.SYNCS 0x989680 ;  /* 0x009896800000895d */ /* 0x002fea0003900000 */
[----:B------:R-:W1:Y:S02]  /*65b0*/  @!P0 SYNCS.PHASECHK.TRANS64 P0, [R9+URZ], R4 ;  /* 0x00000004090085a7 */ /* 0x000e64000800007f */
[----:B-1----:R-:W-:Y:S05]  /*65c0*/  @!P0 BRA `(.L_x_105) ;  /* 0xfffffffc00f08947 */ /* 0x002fea000383ffff */
[----:B------:R-:W-:Y:S05]  /*65d0*/  BRA `(.L_x_130) ;  /* 0xfffffff400847947 */ /* 0x000fea000383ffff */
.L_x_106:
[----:B0-----:R0:W1:Y:S02]  /*65e0*/  SYNCS.PHASECHK.TRANS64.TRYWAIT P0, [R6+URZ], R5 ;  /* 0x00000005060075a7 */ /* 0x001064000800017f */
[----:B-1----:R-:W-:Y:S05]  /*65f0*/  @!P0 NANOSLEEP.SYNCS 0x989680 ;  /* 0x009896800000895d */ /* 0x002fea0003900000 */
[----:B------:R-:W1:Y:S02]  /*6600*/  @!P0 SYNCS.PHASECHK.TRANS64 P0, [R6+URZ], R5 ;  /* 0x00000005060085a7 */ /* 0x000e64000800007f */
[----:B-1----:R-:W-:Y:S05]  /*6610*/  @!P0 BRA `(.L_x_106) ;  /* 0xfffffffc00f08947 */ /* 0x002fea000383ffff */
[----:B------:R-:W-:Y:S05]  /*6620*/  BRA `(.L_x_131) ;  /* 0xfffffff400947947 */ /* 0x000fea000383ffff */
.L_x_107:
[----:B0-----:R0:W1:Y:S02]  /*6630*/  SYNCS.PHASECHK.TRANS64.TRYWAIT P0, [R9+URZ], R4 ;  /* 0x00000004090075a7 */ /* 0x001064000800017f */
[----:B-1----:R-:W-:Y:S05]  /*6640*/  @!P0 NANOSLEEP.SYNCS 0x989680 ;  /* 0x009896800000895d */ /* 0x002fea0003900000 */
[----:B------:R-:W1:Y:S02]  /*6650*/  @!P0 SYNCS.PHASECHK.TRANS64 P0, [R9+URZ], R4 ;  /* 0x00000004090085a7 */ /* 0x000e64000800007f */
[----:B-1----:R-:W-:Y:S05]  /*6660*/  @!P0 BRA `(.L_x_107) ;  /* 0xfffffffc00f08947 */ /* 0x002fea000383ffff */
[----:B------:R-:W-:Y:S05]  /*6670*/  BRA `(.L_x_132) ;  /* 0xfffffff400a47947 */ /* 0x000fea000383ffff */
.L_x_108:
[----:B0-----:R0:W1:Y:S02]  /*6680*/  SYNCS.PHASECHK.TRANS64.TRYWAIT P0, [R6+URZ], R5 ;  /* 0x00000005060075a7 */ /* 0x001064000800017f */
[----:B-1----:R-:W-:Y:S05]  /*6690*/  @!P0 NANOSLEEP.SYNCS 0x989680 ;  /* 0x009896800000895d */ /* 0x002fea0003900000 */
[----:B------:R-:W1:Y:S02]  /*66a0*/  @!P0 SYNCS.PHASECHK.TRANS64 P0, [R6+URZ], R5 ;  /* 0x00000005060085a7 */ /* 0x000e64000800007f */
[----:B-1----:R-:W-:Y:S05]  /*66b0*/  @!P0 BRA `(.L_x_108) ;  /* 0xfffffffc00f08947 */ /* 0x002fea000383ffff */
[----:B------:R-:W-:Y:S05]  /*66c0*/  BRA `(.L_x_133) ;  /* 0xfffffff400b47947 */ /* 0x000fea000383ffff */
.L_x_109:
[----:B0-----:R0:W1:Y:S02]  /*66d0*/  SYNCS.PHASECHK.TRANS64.TRYWAIT P0, [R9+URZ], R4 ;  /* 0x00000004090075a7 */ /* 0x001064000800017f */
[----:B-1----:R-:W-:Y:S05]  /*66e0*/  @!P0 NANOSLEEP.SYNCS 0x989680 ;  /* 0x009896800000895d */ /* 0x002fea0003900000 */
[----:B------:R-:W1:Y:S02]  /*66f0*/  @!P0 SYNCS.PHASECHK.TRANS64 P0, [R9+URZ], R4 ;  /* 0x00000004090085a7 */ /* 0x000e64000800007f */
[----:B-1----:R-:W-:Y:S05]  /*6700*/  @!P0 BRA `(.L_x_109) ;  /* 0xfffffffc00f08947 */ /* 0x002fea000383ffff */
[----:B------:R-:W-:Y:S05]  /*6710*/  BRA `(.L_x_134) ;  /* 0xfffffff400c47947 */ /* 0x000fea000383ffff */
.L_x_110:
[----:B0-----:R0:W1:Y:S02]  /*6720*/  SYNCS.PHASECHK.TRANS64.TRYWAIT P0, [R6+URZ], R5 ;  /* 0x00000005060075a7 */ /* 0x001064000800017f */
[----:B-1----:R-:W-:Y:S05]  /*6730*/  @!P0 NANOSLEEP.SYNCS 0x989680 ;  /* 0x009896800000895d */ /* 0x002fea0003900000 */
[----:B------:R-:W1:Y:S02]  /*6740*/  @!P0 SYNCS.PHASECHK.TRANS64 P0, [R6+URZ], R5 ;  /* 0x00000005060085a7 */ /* 0x000e64000800007f */
[----:B-1----:R-:W-:Y:S05]  /*6750*/  @!P0 BRA `(.L_x_110) ;  /* 0xfffffffc00f08947 */ /* 0x002fea000383ffff */
[----:B------:R-:W-:Y:S05]  /*6760*/  BRA `(.L_x_135) ;  /* 0xfffffff400d47947 */ /* 0x000fea000383ffff */
.L_x_111:
[----:B0-----:R0:W1:Y:S02]  /*6770*/  SYNCS.PHASECHK.TRANS64.TRYWAIT P0, [R9+URZ], R4 ;  /* 0x00000004090075a7 */ /* 0x001064000800017f */
[----:B-1----:R-:W-:Y:S05]  /*6780*/  @!P0 NANOSLEEP.SYNCS 0x989680 ;  /* 0x009896800000895d */ /* 0x002fea0003900000 */
[----:B------:R-:W1:Y:S02]  /*6790*/  @!P0 SYNCS.PHASECHK.TRANS64 P0, [R9+URZ], R4 ;  /* 0x00000004090085a7 */ /* 0x000e64000800007f */
[----:B-1----:R-:W-:Y:S05]  /*67a0*/  @!P0 BRA `(.L_x_111) ;  /* 0xfffffffc00f08947 */ /* 0x002fea000383ffff */
[----:B------:R-:W-:Y:S05]  /*67b0*/  BRA `(.L_x_136) ;  /* 0xfffffff400e47947 */ /* 0x000fea000383ffff */
.L_x_112:
[----:B0-----:R0:W1:Y:S02]  /*67c0*/  SYNCS.PHASECHK.TRANS64.TRYWAIT P0, [R6+URZ], R5 ;  /* 0x00000005060075a7 */ /* 0x001064000800017f */
[----:B-1----:R-:W-:Y:S05]  /*67d0*/  @!P0 NANOSLEEP.SYNCS 0x989680 ;  /* 0x009896800000895d */ /* 0x002fea0003900000 */
[----:B------:R-:W1:Y:S02]  /*67e0*/  @!P0 SYNCS.PHASECHK.TRANS64 P0, [R6+URZ], R5 ;  /* 0x00000005060085a7 */ /* 0x000e64000800007f */
[----:B-1----:R-:W-:Y:S05]  /*67f0*/  @!P0 BRA `(.L_x_112) ;  /* 0xfffffffc00f08947 */ /* 0x002fea000383ffff */
[----:B------:R-:W-:Y:S05]  /*6800*/  BRA `(.L_x_137) ;  /* 0xfffffff400f47947 */ /* 0x000fea000383ffff */
.L_x_113:
[----:B0-----:R0:W1:Y:S02]  /*6810*/  SYNCS.PHASECHK.TRANS64.TRYWAIT P0, [R9+URZ], R4 ;  /* 0x00000004090075a7 */ /* 0x001064000800017f */
[----:B-1----:R-:W-:Y:S05]  /*6820*/  @!P0 NANOSLEEP.SYNCS 0x989680 ;  /* 0x009896800000895d */ /* 0x002fea0003900000 */
[----:B------:R-:W1:Y:S02]  /*6830*/  @!P0 SYNCS.PHASECHK.TRANS64 P0, [R9+URZ], R4 ;  /* 0x00000004090085a7 */ /* 0x000e64000800007f */
[----:B-1----:R-:W-:Y:S05]  /*6840*/  @!P0 BRA `(.L_x_113) ;  /* 0xfffffffc00f08947 */ /* 0x002fea000383ffff */
[----:B------:R-:W-:Y:S05]  /*6850*/  BRA `(.L_x_138) ;  /* 0xfffffff800047947 */ /* 0x000fea000383ffff */
.L_x_114:
[----:B-1----:R1:W2:Y:S02]  /*6860*/  SYNCS.PHASECHK.TRANS64.TRYWAIT P0, [R6+URZ], R5 ;  /* 0x00000005060075a7 */ /* 0x0022a4000800017f */
[----:B--2---:R-:W-:Y:S05]  /*6870*/  @!P0 NANOSLEEP.SYNCS 0x989680 ;  /* 0x009896800000895d */ /* 0x004fea0003900000 */
[----:B------:R-:W2:Y:S02]  /*6880*/  @!P0 SYNCS.PHASECHK.TRANS64 P0, [R6+URZ], R5 ;  /* 0x00000005060085a7 */ /* 0x000ea4000800007f */
[----:B--2---:R-:W-:Y:S05]  /*6890*/  @!P0 BRA `(.L_x_114) ;  /* 0xfffffffc00f08947 */ /* 0x004fea000383ffff */
[----:B------:R-:W-:Y:S05]  /*68a0*/  BRA `(.L_x_139) ;  /* 0xfffffff8000c7947 */ /* 0x000fea000383ffff */
.L_x_140:
[----:B------:R-:W-:-:S00]  /*68b0*/  BRA `(.L_x_140) ;  /* 0xfffffffc00fc7947 */ /* 0x000fc0000383ffff */
[----:B------:R-:W-:-:S00]  /*68c0*/  NOP ;  /* 0x0000000000007918 */ /* 0x000fc00000000000 */
        /* <DEDUP_REMOVED lines=11> */
.L_x_141:


//--------------------- .nv.global.init           --------------------------
	.section	.nv.global.init,"aw",@progbits
.nv.global.init:
	.type		$str$22,@object
	.size		$str$22,($str$23 - $str$22)
$str$22:
        /*0000*/ 	.byte	0x6b, 0x5f, 0x74, 0x69, 0x6c, 0x65, 0x5f, 0x63, 0x6f, 0x75, 0x6e, 0x74, 0x20, 0x3e, 0x3d, 0x20
        /*0010*/ 	.byte	0x31, 0x00
	.type		$str$23,@object
	.size		$str$23,(__unnamed_1 - $str$23)
$str$23:
        /*0012*/ 	.byte	0x2f, 0x74, 0x6d, 0x70, 0x2f, 0x63, 0x75, 0x74, 0x6c, 0x61, 0x73, 0x73, 0x5f, 0x73, 0x77, 0x65
        /*0022*/ 	.byte	0x65, 0x70, 0x5f, 0x73, 0x72, 0x63, 0x2f, 0x69, 0x6e, 0x63, 0x6c, 0x75, 0x64, 0x65, 0x2f, 0x63
        /*0032*/ 	.byte	0x75, 0x74, 0x6c, 0x61, 0x73, 0x73, 0x2f, 0x67, 0x65, 0x6d, 0x6d, 0x2f, 0x63, 0x6f, 0x6c, 0x6c
        /*0042*/ 	.byte	0x65, 0x63, 0x74, 0x69, 0x76, 0x65, 0x2f, 0x73, 0x6d, 0x39, 0x30, 0x5f, 0x6d, 0x6d, 0x61, 0x5f
        /*0052*/ 	.byte	0x74, 0x6d, 0x61, 0x5f, 0x67, 0x6d, 0x6d, 0x61, 0x5f, 0x73, 0x73, 0x5f, 0x77, 0x61, 0x72, 0x70
        /*0062*/ 	.byte	0x73, 0x70, 0x65, 0x63, 0x69, 0x61, 0x6c, 0x69, 0x7a, 0x65, 0x64, 0x2e, 0x68, 0x70, 0x70, 0x00
	.type		__unnamed_1,@object
	.size		__unnamed_1,(.L_0 - __unnamed_1)
__unnamed_1:
        /*0072*/ 	.byte	0x76, 0x6f, 0x69, 0x64, 0x20, 0x63, 0x75, 0x74, 0x6c, 0x61, 0x73, 0x73, 0x3a, 0x3a, 0x67, 0x65
        /* <DEDUP_REMOVED lines=179> */
        /*0bb2*/ 	.byte	0x75, 0x74, 0x65, 0x3a, 0x3a, 0x69, 0x64, 0x65, 0x6e, 0x74, 0x69, 0x74, 0x79, 0x5d, 0x00
.L_0:


//--------------------- .nv.shared._ZN7cutlass13device_kernelINS_4gemm6kernel13GemmUniversalIN4cute5tupleIJiiiiEEENS1_10collective13CollectiveMmaINS1_34MainloopSm90TmaGmmaWarpSpecializedILi16ENS5_IJNS4_1CILi1EEESB_SB_EEENS1_32KernelTmaWarpSpecializedPingpongEEENS5_IJNSA_ILi64EEENSA_ILi48EEESF_EEENS_10bfloat16_tENS5_IJlSB_lEEESI_SJ_NS4_8TiledMMAINS4_8MMA_AtomIJNS4_4SM904GMMA27MMA_64x16x16_F32BF16BF16_SSILNSN_5MajorE0ELSP_0ELNSN_7ScaleInE1ELSQ_1EEEEEENS4_6LayoutISC_NS5_IJNSA_ILi0EEESU_SU_EEEEENS5_IJNS4_10UnderscoreESX_SX_EEEEENS4_13SM90_TMA_LOADENS4_14ComposedLayoutINS4_7SwizzleILi3ELi4ELi3EEENS4_18smem_ptr_flag_bitsILi16EEENST_INS5_IJNSA_ILi8EEESF_EEENS5_IJSF_SB_EEEEEEEvNS4_8identityES10_S1A_vS1B_EENS_8epilogue10collective6detail29Sm90TmaWarpSpecializedAdapterINS1E_15DefaultEpilogueISI_SJ_SJ_NS1D_6thread17LinearCombinationISI_Li1EffLNS1I_9ScaleType4KindE0ELNS_15FloatRoundStyleE2ESI_EENS1_15EpilogueDefaultEEEEEvvEEEEvNT_6ParamsE --------------------------
	.section	.nv.shared._ZN7cutlass13device_kernelINS_4gemm6kernel13GemmUniversalIN4cute5tupleIJiiiiEEENS1_10collective13CollectiveMmaINS1_34MainloopSm90TmaGmmaWarpSpecializedILi16ENS5_IJNS4_1CILi1EEESB_SB_EEENS1_32KernelTmaWarpSpecializedPingpongEEENS5_IJNSA_ILi64EEENSA_ILi48EEESF_EEENS_10bfloat16_tENS5_IJlSB_lEEESI_SJ_NS4_8TiledMMAINS4_8MMA_AtomIJNS4_4SM904GMMA27MMA_64x16x16_F32BF16BF16_SSILNSN_5MajorE0ELSP_0ELNSN_7ScaleInE1ELSQ_1EEEEEENS4_6LayoutISC_NS5_IJNSA_ILi0EEESU_SU_EEEEENS5_IJNS4_10UnderscoreESX_SX_EEEEENS4_13SM90_TMA_LOADENS4_14ComposedLayoutINS4_7SwizzleILi3ELi4ELi3EEENS4_18smem_ptr_flag_bitsILi16EEENST_INS5_IJNSA_ILi8EEESF_EEENS5_IJSF_SB_EEEEEEEvNS4_8identityES10_S1A_vS1B_EENS_8epilogue10collective6detail29Sm90TmaWarpSpecializedAdapterINS1E_15DefaultEpilogueISI_SJ_SJ_NS1D_6thread17LinearCombinationISI_Li1EffLNS1I_9ScaleType4KindE0ELNS_15FloatRoundStyleE2ESI_EENS1_15EpilogueDefaultEEEEEvvEEEEvNT_6ParamsE,"aw",@nobits
	.sectionflags	@""
	.align	16
	.zero		1024


//--------------------- .nv.shared.reserved.0     --------------------------
	.section	.nv.shared.reserved.0,"aw",@nobits
	.weak		__nv_reservedSMEM_offset_0_alias
	.size		__nv_reservedSMEM_offset_0_alias, 0, 0
	.other		__nv_reservedSMEM_offset_0_alias,@"STO_CUDA_RESERVED_SHARED STV_DEFAULT"
__nv_reservedSMEM_offset_0_alias:
	.zero		0


//--------------------- .nv.global                --------------------------
	.section	.nv.global,"aw",@nobits
.nv.global:
	.type		_ZN40_INTERNAL_313c49fd_4_k_cu_78554d76_102134cute1_E,@object
	.size		_ZN40_INTERNAL_313c49fd_4_k_cu_78554d76_102134cute1_E,(_ZN40_INTERNAL_313c49fd_4_k_cu_78554d76_102134cuda3std3__45__cpo6cbeginE - _ZN40_INTERNAL_313c49fd_4_k_cu_78554d76_102134cute1_E)
_ZN40_INTERNAL_313c49fd_4_k_cu_78554d76_102134cute1_E:
	.zero		1
	.type		_ZN40_INTERNAL_313c49fd_4_k_cu_78554d76_102134cuda3std3__45__cpo6cbeginE,@object
	.size		_ZN40_INTERNAL_313c49fd_4_k_cu_78554d76_102134cuda3std3__45__cpo6cbeginE,(_ZN40_INTERNAL_313c49fd_4_k_cu_78554d76_102134cuda3std3__48in_placeE - _ZN40_INTERNAL_313c49fd_4_k_cu_78554d76_102134cuda3std3__45__cpo6cbeginE)
_ZN40_INTERNAL_313c49fd_4_k_cu_78554d76_102134cuda3std3__45__cpo6cbeginE:
	.zero		1
	.type		_ZN40_INTERNAL_313c49fd_4_k_cu_78554d76_102134cuda3std3__48in_placeE,@object
	.size		_ZN40_INTERNAL_313c49fd_4_k_cu_78554d76_102134cuda3std3__48in_placeE,(_ZN40_INTERNAL_313c49fd_4_k_cu_78554d76_102134cuda3std6ranges3__45__cpo9iter_moveE - _ZN40_INTERNAL_313c49fd_4_k_cu_78554d76_102134cuda3std3__48in_placeE)
_ZN40_INTERNAL_313c49fd_4_k_cu_78554d76_102134cuda3std3__48in_placeE:
	.zero		1
	.type		_ZN40_INTERNAL_313c49fd_4_k_cu_78554d76_102134cuda3std6ranges3__45__cpo9iter_moveE,@object
	.size		_ZN40_INTERNAL_313c49fd_4_k_cu_78554d76_102134cuda3std6ranges3__45__cpo9iter_moveE,(_ZN40_INTERNAL_313c49fd_4_k_cu_78554d76_102134cuda3std3__45__cpo5beginE - _ZN40_INTERNAL_313c49fd_4_k_cu_78554d76_102134cuda3std6ranges3__45__cpo9iter_moveE)
_ZN40_INTERNAL_313c49fd_4_k_cu_78554d76_102134cuda3std6ranges3__45__cpo9iter_moveE:
	.zero		1
	.type		_ZN40_INTERNAL_313c49fd_4_k_cu_78554d76_102134cuda3std3__45__cpo5beginE,@object
	.size		_ZN40_INTERNAL_313c49fd_4_k_cu_78554d76_102134cuda3std3__45__cpo5beginE,(_ZN40_INTERNAL_313c49fd_4_k_cu_78554d76_102134cuda3std3__442_GLOBAL__N__313c49fd_4_k_cu_78554d76_102136ignoreE - _ZN40_INTERNAL_313c49fd_4_k_cu_78554d76_102134cuda3std3__45__cpo5beginE)
_ZN40_INTERNAL_313c49fd_4_k_cu_78554d76_102134cuda3std3__45__cpo5beginE:
	.zero		1
	.type		_ZN40_INTERNAL_313c49fd_4_k_cu_78554d76_102134cuda3std3__442_GLOBAL__N__313c49fd_4_k_cu_78554d76_102136ignoreE,@object
	.size		_ZN40_INTERNAL_313c49fd_4_k_cu_78554d76_102134cuda3std3__442_GLOBAL__N__313c49fd_4_k_cu_78554d76_102136ignoreE,(_ZN40_INTERNAL_313c49fd_4_k_cu_78554d76_102134cute7productE - _ZN40_INTERNAL_313c49fd_4_k_cu_78554d76_102134cuda3std3__442_GLOBAL__N__313c49fd_4_k_cu_78554d76_102136ignoreE)
_ZN40_INTERNAL_313c49fd_4_k_cu_78554d76_102134cuda3std3__442_GLOBAL__N__313c49fd_4_k_cu_78554d76_102136ignoreE:
	.zero		1
	.type		_ZN40_INTERNAL_313c49fd_4_k_cu_78554d76_102134cute7productE,@object
	.size		_ZN40_INTERNAL_313c49fd_4_k_cu_78554d76_102134cute7productE,(_ZN40_INTERNAL_313c49fd_4_k_cu_78554d76_102134cuda3std3__45__cpo3endE - _ZN40_INTERNAL_313c49fd_4_k_cu_78554d76_102134cute7productE)
_ZN40_INTERNAL_313c49fd_4_k_cu_78554d76_102134cute7productE:
	.zero		1
	.type		_ZN40_INTERNAL_313c49fd_4_k_cu_78554d76_102134cuda3std3__45__cpo3endE,@object
	.size		_ZN40_INTERNAL_313c49fd_4_k_cu_78554d76_102134cuda3std3__45__cpo3endE,(_ZN40_INTERNAL_313c49fd_4_k_cu_78554d76_102134cuda3std3__419piecewise_constructE - _ZN40_INTERNAL_313c49fd_4_k_cu_78554d76_102134cuda3std3__45__cpo3endE)
_ZN40_INTERNAL_313c49fd_4_k_cu_78554d76_102134cuda3std3__45__cpo3endE:
	.zero		1
	.type		_ZN40_INTERNAL_313c49fd_4_k_cu_78554d76_102134cuda3std3__419piecewise_constructE,@object
	.size		_ZN40_INTERNAL_313c49fd_4_k_cu_78554d76_102134cuda3std3__419piecewise_constructE,(_ZN40_INTERNAL_313c49fd_4_k_cu_78554d76_102134cuda3std3__45__cpo4cendE - _ZN40_INTERNAL_313c49fd_4_k_cu_78554d76_102134cuda3std3__419piecewise_constructE)
_ZN40_INTERNAL_313c49fd_4_k_cu_78554d76_102134cuda3std3__419piecewise_constructE:
	.zero		1
	.type		_ZN40_INTERNAL_313c49fd_4_k_cu_78554d76_102134cuda3std3__45__cpo4cendE,@object
	.size		_ZN40_INTERNAL_313c49fd_4_k_cu_78554d76_102134cuda3std3__45__cpo4cendE,(_ZN40_INTERNAL_313c49fd_4_k_cu_78554d76_102134cuda3std6ranges3__45__cpo4swapE - _ZN40_INTERNAL_313c49fd_4_k_cu_78554d76_102134cuda3std3__45__cpo4cendE)
_ZN40_INTERNAL_313c49fd_4_k_cu_78554d76_102134cuda3std3__45__cpo4cendE:
	.zero		1
	.type		_ZN40_INTERNAL_313c49fd_4_k_cu_78554d76_102134cuda3std6ranges3__45__cpo4swapE,@object
	.size		_ZN40_INTERNAL_313c49fd_4_k_cu_78554d76_102134cuda3std6ranges3__45__cpo4swapE,(.L_8 - _ZN40_INTERNAL_313c49fd_4_k_cu_78554d76_102134cuda3std6ranges3__45__cpo4swapE)
_ZN40_INTERNAL_313c49fd_4_k_cu_78554d76_102134cuda3std6ranges3__45__cpo4swapE:
	.zero		1
.L_8:


//--------------------- .nv.constant0._ZN7cutlass13device_kernelINS_4gemm6kernel13GemmUniversalIN4cute5tupleIJiiiiEEENS1_10collective13CollectiveMmaINS1_34MainloopSm90TmaGmmaWarpSpecializedILi16ENS5_IJNS4_1CILi1EEESB_SB_EEENS1_32KernelTmaWarpSpecializedPingpongEEENS5_IJNSA_ILi64EEENSA_ILi48EEESF_EEENS_10bfloat16_tENS5_IJlSB_lEEESI_SJ_NS4_8TiledMMAINS4_8MMA_AtomIJNS4_4SM904GMMA27MMA_64x16x16_F32BF16BF16_SSILNSN_5MajorE0ELSP_0ELNSN_7ScaleInE1ELSQ_1EEEEEENS4_6LayoutISC_NS5_IJNSA_ILi0EEESU_SU_EEEEENS5_IJNS4_10UnderscoreESX_SX_EEEEENS4_13SM90_TMA_LOADENS4_14ComposedLayoutINS4_7SwizzleILi3ELi4ELi3EEENS4_18smem_ptr_flag_bitsILi16EEENST_INS5_IJNSA_ILi8EEESF_EEENS5_IJSF_SB_EEEEEEEvNS4_8identityES10_S1A_vS1B_EENS_8epilogue10collective6detail29Sm90TmaWarpSpecializedAdapterINS1E_15DefaultEpilogueISI_SJ_SJ_NS1D_6thread17LinearCombinationISI_Li1EffLNS1I_9ScaleType4KindE0ELNS_15FloatRoundStyleE2ESI_EENS1_15EpilogueDefaultEEEEEvvEEEEvNT_6ParamsE --------------------------
	.section	.nv.constant0._ZN7cutlass13device_kernelINS_4gemm6kernel13GemmUniversalIN4cute5tupleIJiiiiEEENS1_10collective13CollectiveMmaINS1_34MainloopSm90TmaGmmaWarpSpecializedILi16ENS5_IJNS4_1CILi1EEESB_SB_EEENS1_32KernelTmaWarpSpecializedPingpongEEENS5_IJNSA_ILi64EEENSA_ILi48EEESF_EEENS_10bfloat16_tENS5_IJlSB_lEEESI_SJ_NS4_8TiledMMAINS4_8MMA_AtomIJNS4_4SM904GMMA27MMA_64x16x16_F32BF16BF16_SSILNSN_5MajorE0ELSP_0ELNSN_7ScaleInE1ELSQ_1EEEEEENS4_6LayoutISC_NS5_IJNSA_ILi0EEESU_SU_EEEEENS5_IJNS4_10UnderscoreESX_SX_EEEEENS4_13SM90_TMA_LOADENS4_14ComposedLayoutINS4_7SwizzleILi3ELi4ELi3EEENS4_18smem_ptr_flag_bitsILi16EEENST_INS5_IJNSA_ILi8EEESF_EEENS5_IJSF_SB_EEEEEEEvNS4_8identityES10_S1A_vS1B_EENS_8epilogue10collective6detail29Sm90TmaWarpSpecializedAdapterINS1E_15DefaultEpilogueISI_SJ_SJ_NS1D_6thread17LinearCombinationISI_Li1EffLNS1I_9ScaleType4KindE0ELNS_15FloatRoundStyleE2ESI_EENS1_15EpilogueDefaultEEEEEvvEEEEvNT_6ParamsE,"a",@progbits
	.sectionflags	@""
	.align	4
.nv.constant0._ZN7cutlass13device_kernelINS_4gemm6kernel13GemmUniversalIN4cute5tupleIJiiiiEEENS1_10collective13CollectiveMmaINS1_34MainloopSm90TmaGmmaWarpSpecializedILi16ENS5_IJNS4_1CILi1EEESB_SB_EEENS1_32KernelTmaWarpSpecializedPingpongEEENS5_IJNSA_ILi64EEENSA_ILi48EEESF_EEENS_10bfloat16_tENS5_IJlSB_lEEESI_SJ_NS4_8TiledMMAINS4_8MMA_AtomIJNS4_4SM904GMMA27MMA_64x16x16_F32BF16BF16_SSILNSN_5MajorE0ELSP_0ELNSN_7ScaleInE1ELSQ_1EEEEEENS4_6LayoutISC_NS5_IJNSA_ILi0EEESU_SU_EEEEENS5_IJNS4_10UnderscoreESX_SX_EEEEENS4_13SM90_TMA_LOADENS4_14ComposedLayoutINS4_7SwizzleILi3ELi4ELi3EEENS4_18smem_ptr_flag_bitsILi16EEENST_INS5_IJNSA_ILi8EEESF_EEENS5_IJSF_SB_EEEEEEEvNS4_8identityES10_S1A_vS1B_EENS_8epilogue10collective6detail29Sm90TmaWarpSpecializedAdapterINS1E_15DefaultEpilogueISI_SJ_SJ_NS1D_6thread17LinearCombinationISI_Li1EffLNS1I_9ScaleType4KindE0ELNS_15FloatRoundStyleE2ESI_EENS1_15EpilogueDefaultEEEEEvvEEEEvNT_6ParamsE:
	.zero		1664


//--------------------- SYMBOLS --------------------------

	.type		.nv.reservedSmem.offset0,@object
	.size		.nv.reservedSmem.offset0,0x4
	.type		__assertfail,@function
